//
// Generated by NVIDIA NVVM Compiler
//
// Compiler Build ID: CL-36424714
// Cuda compilation tools, release 13.0, V13.0.88
// Based on NVVM 20.0.0
//

.version 9.0
.target sm_100
.address_size 64

	// .globl	exit_error
.global .align 1 .b8 _ZN34_INTERNAL_4875aa5a_4_k_cu_2e9b78694cuda3std3__45__cpo5beginE[1];
.global .align 1 .b8 _ZN34_INTERNAL_4875aa5a_4_k_cu_2e9b78694cuda3std3__45__cpo3endE[1];
.global .align 1 .b8 _ZN34_INTERNAL_4875aa5a_4_k_cu_2e9b78694cuda3std3__45__cpo6cbeginE[1];
.global .align 1 .b8 _ZN34_INTERNAL_4875aa5a_4_k_cu_2e9b78694cuda3std3__45__cpo4cendE[1];
.global .align 1 .b8 _ZN34_INTERNAL_4875aa5a_4_k_cu_2e9b78694cuda3std3__45__cpo6rbeginE[1];
.global .align 1 .b8 _ZN34_INTERNAL_4875aa5a_4_k_cu_2e9b78694cuda3std3__45__cpo4rendE[1];
.global .align 1 .b8 _ZN34_INTERNAL_4875aa5a_4_k_cu_2e9b78694cuda3std3__45__cpo7crbeginE[1];
.global .align 1 .b8 _ZN34_INTERNAL_4875aa5a_4_k_cu_2e9b78694cuda3std3__45__cpo5crendE[1];
.global .align 1 .b8 _ZN34_INTERNAL_4875aa5a_4_k_cu_2e9b78694cuda3std3__436_GLOBAL__N__4875aa5a_4_k_cu_2e9b78696ignoreE[1];
.global .align 1 .b8 _ZN34_INTERNAL_4875aa5a_4_k_cu_2e9b78694cuda3std3__419piecewise_constructE[1];
.global .align 1 .b8 _ZN34_INTERNAL_4875aa5a_4_k_cu_2e9b78694cuda3std3__48in_placeE[1];
.global .align 1 .b8 _ZN34_INTERNAL_4875aa5a_4_k_cu_2e9b78694cuda3std3__420unreachable_sentinelE[1];
.global .align 1 .b8 _ZN34_INTERNAL_4875aa5a_4_k_cu_2e9b78694cuda3std6ranges3__45__cpo4swapE[1];
.global .align 1 .b8 _ZN34_INTERNAL_4875aa5a_4_k_cu_2e9b78694cuda3std6ranges3__45__cpo9iter_moveE[1];
.global .align 1 .b8 _ZN34_INTERNAL_4875aa5a_4_k_cu_2e9b78694cuda3std6ranges3__45__cpo5beginE[1];
.global .align 1 .b8 _ZN34_INTERNAL_4875aa5a_4_k_cu_2e9b78694cuda3std6ranges3__45__cpo3endE[1];
.global .align 1 .b8 _ZN34_INTERNAL_4875aa5a_4_k_cu_2e9b78694cuda3std6ranges3__45__cpo6cbeginE[1];
.global .align 1 .b8 _ZN34_INTERNAL_4875aa5a_4_k_cu_2e9b78694cuda3std6ranges3__45__cpo4cendE[1];
.global .align 1 .b8 _ZN34_INTERNAL_4875aa5a_4_k_cu_2e9b78694cuda3std6ranges3__45__cpo7advanceE[1];
.global .align 1 .b8 _ZN34_INTERNAL_4875aa5a_4_k_cu_2e9b78694cuda3std6ranges3__45__cpo9iter_swapE[1];
.global .align 1 .b8 _ZN34_INTERNAL_4875aa5a_4_k_cu_2e9b78694cuda3std6ranges3__45__cpo4nextE[1];
.global .align 1 .b8 _ZN34_INTERNAL_4875aa5a_4_k_cu_2e9b78694cuda3std6ranges3__45__cpo4prevE[1];
.global .align 1 .b8 _ZN34_INTERNAL_4875aa5a_4_k_cu_2e9b78694cuda3std6ranges3__45__cpo4dataE[1];
.global .align 1 .b8 _ZN34_INTERNAL_4875aa5a_4_k_cu_2e9b78694cuda3std6ranges3__45__cpo5cdataE[1];
.global .align 1 .b8 _ZN34_INTERNAL_4875aa5a_4_k_cu_2e9b78694cuda3std6ranges3__45__cpo4sizeE[1];
.global .align 1 .b8 _ZN34_INTERNAL_4875aa5a_4_k_cu_2e9b78694cuda3std6ranges3__45__cpo5ssizeE[1];
.global .align 1 .b8 _ZN34_INTERNAL_4875aa5a_4_k_cu_2e9b78694cuda3std6ranges3__45__cpo8distanceE[1];
.global .align 1 .b8 _ZN34_INTERNAL_4875aa5a_4_k_cu_2e9b78696thrust24THRUST_300001_SM_1000_NS6system6detail10sequential3seqE[1];

.visible .entry exit_error(
	.param .u32 exit_error_param_0,
	.param .u64 .ptr .align 1 exit_error_param_1,
	.param .u64 .ptr .align 1 exit_error_param_2,
	.param .u64 .ptr .align 1 exit_error_param_3,
	.param .u32 exit_error_param_4,
	.param .u32 exit_error_param_5
)
.maxntid 1024
.minnctapersm 2
{
	.reg .pred 	%p<29>;
	.reg .b32 	%r<122>;
	.reg .b32 	%f<140>;
	.reg .b64 	%rd<47>;

	ld.param.u32 	%r36, [exit_error_param_0];
	ld.param.u64 	%rd5, [exit_error_param_1];
	ld.param.u64 	%rd6, [exit_error_param_2];
	ld.param.u64 	%rd7, [exit_error_param_3];
	ld.param.u32 	%r37, [exit_error_param_4];
	ld.param.u32 	%r38, [exit_error_param_5];
	cvta.to.global.u64 	%rd1, %rd5;
	cvta.to.global.u64 	%rd2, %rd6;
	cvta.to.global.u64 	%rd8, %rd7;
	mov.u32 	%r1, %tid.x;
	mov.u32 	%r111, %tid.y;
	mul.lo.s32 	%r3, %r38, %r37;
	cvt.rn.f32.s32 	%f1, %r3;
	mov.u32 	%r39, %ctaid.x;
	mul.lo.s32 	%r40, %r39, %r36;
	mul.lo.s32 	%r41, %r40, 15;
	mul.wide.u32 	%rd9, %r41, 4;
	add.s64 	%rd10, %rd8, %rd9;
	ld.global.u32 	%r42, [%rd10+24];
	mul.lo.s32 	%r43, %r3, %r42;
	cvt.s64.s32 	%rd3, %r43;
	ld.global.u32 	%r44, [%rd10+36];
	mul.lo.s32 	%r45, %r3, %r44;
	cvt.s64.s32 	%rd4, %r45;
	setp.ge.s32 	%p1, %r111, %r37;
	@%p1 bra 	$L__BB0_7;
	setp.gt.s32 	%p2, %r36, 0;
	mov.u32 	%r4, %ntid.x;
	mov.u32 	%r5, %ntid.y;
	@%p2 bra 	$L__BB0_8;
	mov.f32 	%f12, 0f00000000;
	div.rn.f32 	%f2, %f12, %f1;
$L__BB0_3:
	setp.ge.s32 	%p3, %r1, %r38;
	@%p3 bra 	$L__BB0_6;
	mul.lo.s32 	%r32, %r111, %r38;
	mov.u32 	%r121, %r1;
$L__BB0_5:
	add.s32 	%r46, %r121, %r32;
	cvt.s64.s32 	%rd11, %r46;
	add.s64 	%rd12, %rd11, %rd4;
	shl.b64 	%rd13, %rd12, 2;
	add.s64 	%rd14, %rd2, %rd13;
	st.global.f32 	[%rd14], %f2;
	add.s32 	%r121, %r121, %r4;
	setp.lt.s32 	%p4, %r121, %r38;
	@%p4 bra 	$L__BB0_5;
$L__BB0_6:
	add.s32 	%r111, %r111, %r5;
	setp.lt.s32 	%p5, %r111, %r37;
	@%p5 bra 	$L__BB0_3;
$L__BB0_7:
	ret;
$L__BB0_8:
	and.b32  	%r6, %r36, 2147483644;
	shl.b32 	%r7, %r3, 2;
$L__BB0_9:
	setp.lt.s32 	%p6, %r1, %r38;
	@%p6 bra 	$L__BB0_11;
$L__BB0_10:
	mov.u32 	%r110, %ntid.y;
	add.s32 	%r111, %r111, %r110;
	setp.lt.s32 	%p28, %r111, %r37;
	@%p28 bra 	$L__BB0_9;
	bra.uni 	$L__BB0_7;
$L__BB0_11:
	mul.lo.s32 	%r10, %r111, %r38;
	mov.u32 	%r112, %r1;
$L__BB0_12:
	setp.lt.u32 	%p7, %r36, 4;
	mov.f32 	%f135, 0f00000000;
	mov.b32 	%r119, 0;
	@%p7 bra 	$L__BB0_15;
	and.b32  	%r48, %r36, 2147483644;
	neg.s32 	%r117, %r48;
	add.s32 	%r49, %r37, %r111;
	mad.lo.s32 	%r116, %r38, %r49, %r112;
	shl.b32 	%r50, %r37, 1;
	add.s32 	%r51, %r50, %r111;
	mad.lo.s32 	%r115, %r38, %r51, %r112;
	mad.lo.s32 	%r52, %r37, 3, %r111;
	mad.lo.s32 	%r114, %r38, %r52, %r112;
	add.s32 	%r113, %r10, %r112;
	mov.f32 	%f135, 0f00000000;
$L__BB0_14:
	.pragma "nounroll";
	cvt.s64.s32 	%rd15, %r113;
	add.s64 	%rd16, %rd15, %rd3;
	shl.b64 	%rd17, %rd16, 3;
	add.s64 	%rd18, %rd1, %rd17;
	ld.global.v2.f32 	{%f16, %f17}, [%rd18];
	abs.f32 	%f18, %f16;
	abs.f32 	%f19, %f17;
	mov.b32 	%r53, %f19;
	mov.b32 	%r54, %f18;
	min.s32 	%r55, %r53, %r54;
	mov.b32 	%f20, %r55;
	max.s32 	%r56, %r54, %r53;
	mov.b32 	%f21, %r56;
	and.b32  	%r57, %r56, -33554432;
	xor.b32  	%r58, %r57, 2122317824;
	mov.b32 	%f22, %r58;
	mul.f32 	%f23, %f20, %f22;
	mul.f32 	%f24, %f21, %f22;
	mul.f32 	%f25, %f23, %f23;
	fma.rn.f32 	%f26, %f24, %f24, %f25;
	sqrt.rn.f32 	%f27, %f26;
	or.b32  	%r59, %r57, 8388608;
	mov.b32 	%f28, %r59;
	mul.f32 	%f29, %f27, %f28;
	setp.eq.f32 	%p8, %f20, 0f00000000;
	selp.f32 	%f30, %f21, %f29, %p8;
	setp.eq.f32 	%p9, %f20, 0f7F800000;
	selp.f32 	%f31, 0f7F800000, %f30, %p9;
	fma.rn.f32 	%f32, %f31, %f31, %f135;
	cvt.s64.s32 	%rd19, %r116;
	add.s64 	%rd20, %rd19, %rd3;
	shl.b64 	%rd21, %rd20, 3;
	add.s64 	%rd22, %rd1, %rd21;
	ld.global.v2.f32 	{%f33, %f34}, [%rd22];
	abs.f32 	%f35, %f33;
	abs.f32 	%f36, %f34;
	mov.b32 	%r60, %f36;
	mov.b32 	%r61, %f35;
	min.s32 	%r62, %r60, %r61;
	mov.b32 	%f37, %r62;
	max.s32 	%r63, %r61, %r60;
	mov.b32 	%f38, %r63;
	and.b32  	%r64, %r63, -33554432;
	xor.b32  	%r65, %r64, 2122317824;
	mov.b32 	%f39, %r65;
	mul.f32 	%f40, %f37, %f39;
	mul.f32 	%f41, %f38, %f39;
	mul.f32 	%f42, %f40, %f40;
	fma.rn.f32 	%f43, %f41, %f41, %f42;
	sqrt.rn.f32 	%f44, %f43;
	or.b32  	%r66, %r64, 8388608;
	mov.b32 	%f45, %r66;
	mul.f32 	%f46, %f44, %f45;
	setp.eq.f32 	%p10, %f37, 0f00000000;
	selp.f32 	%f47, %f38, %f46, %p10;
	setp.eq.f32 	%p11, %f37, 0f7F800000;
	selp.f32 	%f48, 0f7F800000, %f47, %p11;
	fma.rn.f32 	%f49, %f48, %f48, %f32;
	cvt.s64.s32 	%rd23, %r115;
	add.s64 	%rd24, %rd23, %rd3;
	shl.b64 	%rd25, %rd24, 3;
	add.s64 	%rd26, %rd1, %rd25;
	ld.global.v2.f32 	{%f50, %f51}, [%rd26];
	abs.f32 	%f52, %f50;
	abs.f32 	%f53, %f51;
	mov.b32 	%r67, %f53;
	mov.b32 	%r68, %f52;
	min.s32 	%r69, %r67, %r68;
	mov.b32 	%f54, %r69;
	max.s32 	%r70, %r68, %r67;
	mov.b32 	%f55, %r70;
	and.b32  	%r71, %r70, -33554432;
	xor.b32  	%r72, %r71, 2122317824;
	mov.b32 	%f56, %r72;
	mul.f32 	%f57, %f54, %f56;
	mul.f32 	%f58, %f55, %f56;
	mul.f32 	%f59, %f57, %f57;
	fma.rn.f32 	%f60, %f58, %f58, %f59;
	sqrt.rn.f32 	%f61, %f60;
	or.b32  	%r73, %r71, 8388608;
	mov.b32 	%f62, %r73;
	mul.f32 	%f63, %f61, %f62;
	setp.eq.f32 	%p12, %f54, 0f00000000;
	selp.f32 	%f64, %f55, %f63, %p12;
	setp.eq.f32 	%p13, %f54, 0f7F800000;
	selp.f32 	%f65, 0f7F800000, %f64, %p13;
	fma.rn.f32 	%f66, %f65, %f65, %f49;
	cvt.s64.s32 	%rd27, %r114;
	add.s64 	%rd28, %rd27, %rd3;
	shl.b64 	%rd29, %rd28, 3;
	add.s64 	%rd30, %rd1, %rd29;
	ld.global.v2.f32 	{%f67, %f68}, [%rd30];
	abs.f32 	%f69, %f67;
	abs.f32 	%f70, %f68;
	mov.b32 	%r74, %f70;
	mov.b32 	%r75, %f69;
	min.s32 	%r76, %r74, %r75;
	mov.b32 	%f71, %r76;
	max.s32 	%r77, %r75, %r74;
	mov.b32 	%f72, %r77;
	and.b32  	%r78, %r77, -33554432;
	xor.b32  	%r79, %r78, 2122317824;
	mov.b32 	%f73, %r79;
	mul.f32 	%f74, %f71, %f73;
	mul.f32 	%f75, %f72, %f73;
	mul.f32 	%f76, %f74, %f74;
	fma.rn.f32 	%f77, %f75, %f75, %f76;
	sqrt.rn.f32 	%f78, %f77;
	or.b32  	%r80, %r78, 8388608;
	mov.b32 	%f79, %r80;
	mul.f32 	%f80, %f78, %f79;
	setp.eq.f32 	%p14, %f71, 0f00000000;
	selp.f32 	%f81, %f72, %f80, %p14;
	setp.eq.f32 	%p15, %f71, 0f7F800000;
	selp.f32 	%f82, 0f7F800000, %f81, %p15;
	fma.rn.f32 	%f135, %f82, %f82, %f66;
	add.s32 	%r117, %r117, 4;
	add.s32 	%r116, %r116, %r7;
	add.s32 	%r115, %r115, %r7;
	add.s32 	%r114, %r114, %r7;
	add.s32 	%r113, %r113, %r7;
	setp.ne.s32 	%p16, %r117, 0;
	mov.u32 	%r119, %r6;
	@%p16 bra 	$L__BB0_14;
$L__BB0_15:
	and.b32  	%r81, %r36, 3;
	setp.eq.s32 	%p17, %r81, 0;
	@%p17 bra 	$L__BB0_20;
	setp.eq.s32 	%p18, %r81, 1;
	@%p18 bra 	$L__BB0_18;
	mad.lo.s32 	%r82, %r119, %r37, %r111;
	mad.lo.s32 	%r83, %r82, %r38, %r112;
	cvt.s64.s32 	%rd31, %r83;
	add.s64 	%rd32, %rd31, %rd3;
	shl.b64 	%rd33, %rd32, 3;
	add.s64 	%rd34, %rd1, %rd33;
	ld.global.v2.f32 	{%f84, %f85}, [%rd34];
	abs.f32 	%f86, %f84;
	abs.f32 	%f87, %f85;
	mov.b32 	%r84, %f87;
	mov.b32 	%r85, %f86;
	min.s32 	%r86, %r84, %r85;
	mov.b32 	%f88, %r86;
	max.s32 	%r87, %r85, %r84;
	mov.b32 	%f89, %r87;
	and.b32  	%r88, %r87, -33554432;
	xor.b32  	%r89, %r88, 2122317824;
	mov.b32 	%f90, %r89;
	mul.f32 	%f91, %f88, %f90;
	mul.f32 	%f92, %f89, %f90;
	mul.f32 	%f93, %f91, %f91;
	fma.rn.f32 	%f94, %f92, %f92, %f93;
	sqrt.rn.f32 	%f95, %f94;
	or.b32  	%r90, %r88, 8388608;
	mov.b32 	%f96, %r90;
	mul.f32 	%f97, %f95, %f96;
	setp.eq.f32 	%p19, %f88, 0f00000000;
	selp.f32 	%f98, %f89, %f97, %p19;
	setp.eq.f32 	%p20, %f88, 0f7F800000;
	selp.f32 	%f99, 0f7F800000, %f98, %p20;
	fma.rn.f32 	%f100, %f99, %f99, %f135;
	add.s32 	%r91, %r83, %r3;
	cvt.s64.s32 	%rd35, %r91;
	add.s64 	%rd36, %rd35, %rd3;
	shl.b64 	%rd37, %rd36, 3;
	add.s64 	%rd38, %rd1, %rd37;
	ld.global.v2.f32 	{%f101, %f102}, [%rd38];
	abs.f32 	%f103, %f101;
	abs.f32 	%f104, %f102;
	mov.b32 	%r92, %f104;
	mov.b32 	%r93, %f103;
	min.s32 	%r94, %r92, %r93;
	mov.b32 	%f105, %r94;
	max.s32 	%r95, %r93, %r92;
	mov.b32 	%f106, %r95;
	and.b32  	%r96, %r95, -33554432;
	xor.b32  	%r97, %r96, 2122317824;
	mov.b32 	%f107, %r97;
	mul.f32 	%f108, %f105, %f107;
	mul.f32 	%f109, %f106, %f107;
	mul.f32 	%f110, %f108, %f108;
	fma.rn.f32 	%f111, %f109, %f109, %f110;
	sqrt.rn.f32 	%f112, %f111;
	or.b32  	%r98, %r96, 8388608;
	mov.b32 	%f113, %r98;
	mul.f32 	%f114, %f112, %f113;
	setp.eq.f32 	%p21, %f105, 0f00000000;
	selp.f32 	%f115, %f106, %f114, %p21;
	setp.eq.f32 	%p22, %f105, 0f7F800000;
	selp.f32 	%f116, 0f7F800000, %f115, %p22;
	fma.rn.f32 	%f135, %f116, %f116, %f100;
	add.s32 	%r119, %r119, 2;
$L__BB0_18:
	and.b32  	%r99, %r36, 1;
	setp.eq.b32 	%p23, %r99, 1;
	not.pred 	%p24, %p23;
	@%p24 bra 	$L__BB0_20;
	mad.lo.s32 	%r100, %r119, %r37, %r111;
	mad.lo.s32 	%r101, %r100, %r38, %r112;
	cvt.s64.s32 	%rd39, %r101;
	add.s64 	%rd40, %rd39, %rd3;
	shl.b64 	%rd41, %rd40, 3;
	add.s64 	%rd42, %rd1, %rd41;
	ld.global.v2.f32 	{%f117, %f118}, [%rd42];
	abs.f32 	%f119, %f117;
	abs.f32 	%f120, %f118;
	mov.b32 	%r102, %f120;
	mov.b32 	%r103, %f119;
	min.s32 	%r104, %r102, %r103;
	mov.b32 	%f121, %r104;
	max.s32 	%r105, %r103, %r102;
	mov.b32 	%f122, %r105;
	and.b32  	%r106, %r105, -33554432;
	xor.b32  	%r107, %r106, 2122317824;
	mov.b32 	%f123, %r107;
	mul.f32 	%f124, %f121, %f123;
	mul.f32 	%f125, %f122, %f123;
	mul.f32 	%f126, %f124, %f124;
	fma.rn.f32 	%f127, %f125, %f125, %f126;
	sqrt.rn.f32 	%f128, %f127;
	or.b32  	%r108, %r106, 8388608;
	mov.b32 	%f129, %r108;
	mul.f32 	%f130, %f128, %f129;
	setp.eq.f32 	%p25, %f121, 0f00000000;
	selp.f32 	%f131, %f122, %f130, %p25;
	setp.eq.f32 	%p26, %f121, 0f7F800000;
	selp.f32 	%f132, 0f7F800000, %f131, %p26;
	fma.rn.f32 	%f135, %f132, %f132, %f135;
$L__BB0_20:
	div.rn.f32 	%f133, %f135, %f1;
	add.s32 	%r109, %r112, %r10;
	cvt.s64.s32 	%rd43, %r109;
	add.s64 	%rd44, %rd43, %rd4;
	shl.b64 	%rd45, %rd44, 2;
	add.s64 	%rd46, %rd2, %rd45;
	st.global.f32 	[%rd46], %f133;
	add.s32 	%r112, %r112, %r4;
	setp.lt.s32 	%p27, %r112, %r38;
	@%p27 bra 	$L__BB0_12;
	bra.uni 	$L__BB0_10;

}


// ===== COMPILED SASS (sm_100) =====

	.target	sm_100

	.elftype	@"ET_EXEC"


//--------------------- .note.nv.tkinfo           --------------------------
	.section	.note.nv.tkinfo,"",@"SHT_NOTE"
	.sectionflags	@"SHF_NOTE_NV_TKINFO"
	.tkinfo
        /*0018*/ 	.word	0x00000002
        /*0030*/ 	.string	""
        /*0030*/ 	.string	"ptxas"
        /*0030*/ 	.string	"Cuda compilation tools, release 13.0, V13.0.88"
        /*0030*/ 	.string	"Build cuda_13.0.r13.0/compiler.36424714_0"
        /*0030*/ 	.string	"-arch sm_100 -m 64 "



//--------------------- .note.nv.cuinfo           --------------------------
	.section	.note.nv.cuinfo,"",@"SHT_NOTE"
	.sectionflags	@"SHF_NOTE_NV_CUINFO"
        /*0018*/ 	.short	0x0002
        /*001a*/ 	.short	0x0064
        /*001c*/ 	.short	0x0082
	.zero		2


//--------------------- .nv.info                  --------------------------
	.section	.nv.info,"",@"SHT_CUDA_INFO"
	.align	4


	//----- nvinfo : EIATTR_REGCOUNT
	.align		4
        /*0000*/ 	.byte	0x04, 0x2f
        /*0002*/ 	.short	(.L_29 - .L_28)
	.align		4
.L_28:
        /*0004*/ 	.word	index@(exit_error)
        /*0008*/ 	.word	0x00000020


	//----- nvinfo : EIATTR_FRAME_SIZE
	.align		4
.L_29:
        /*000c*/ 	.byte	0x04, 0x11
        /*000e*/ 	.short	(.L_31 - .L_30)
	.align		4
.L_30:
        /*0010*/ 	.word	index@($__internal_1_$__cuda_sm3x_div_rn_noftz_f32_slowpath)
        /*0014*/ 	.word	0x00000000


	//----- nvinfo : EIATTR_FRAME_SIZE
	.align		4
.L_31:
        /*0018*/ 	.byte	0x04, 0x11
        /*001a*/ 	.short	(.L_33 - .L_32)
	.align		4
.L_32:
        /*001c*/ 	.word	index@($__internal_0_$__cuda_sm20_sqrt_rn_f32_slowpath)
        /*0020*/ 	.word	0x00000000


	//----- nvinfo : EIATTR_FRAME_SIZE
	.align		4
.L_33:
        /*0024*/ 	.byte	0x04, 0x11
        /*0026*/ 	.short	(.L_35 - .L_34)
	.align		4
.L_34:
        /*0028*/ 	.word	index@(exit_error)
        /*002c*/ 	.word	0x00000000


	//----- nvinfo : EIATTR_MIN_STACK_SIZE
	.align		4
.L_35:
        /*0030*/ 	.byte	0x04, 0x12
        /*0032*/ 	.short	(.L_37 - .L_36)
	.align		4
.L_36:
        /*0034*/ 	.word	index@(exit_error)
        /*0038*/ 	.word	0x00000000
.L_37:


//--------------------- .nv.compat                --------------------------
	.section	.nv.compat,"",@"SHT_CUDA_COMPAT_INFO"
	.align	4
        /*0000*/ 	.byte	0x02, 0x09, 0x00, 0x00, 0x02, 0x02, 0x01, 0x00, 0x02, 0x05, 0x05, 0x00, 0x03, 0x07, 0x01, 0x01
        /*0010*/ 	.byte	0x02, 0x03, 0x00, 0x00, 0x02, 0x06, 0x01, 0x00, 0x04, 0x0b, 0x08, 0x00, 0x01, 0x00, 0x00, 0x00
        /*0020*/ 	.byte	0x00, 0x00, 0x00, 0x00


//--------------------- .nv.info.exit_error       --------------------------
	.section	.nv.info.exit_error,"",@"SHT_CUDA_INFO"
	.sectionflags	@""
	.align	4


	//----- nvinfo : EIATTR_CUDA_API_VERSION
	.align		4
        /*0000*/ 	.byte	0x04, 0x37
        /*0002*/ 	.short	(.L_39 - .L_38)
.L_38:
        /*0004*/ 	.word	0x00000082


	//----- nvinfo : EIATTR_KPARAM_INFO
	.align		4
.L_39:
        /*0008*/ 	.byte	0x04, 0x17
        /*000a*/ 	.short	(.L_41 - .L_40)
.L_40:
        /*000c*/ 	.word	0x00000000
        /*0010*/ 	.short	0x0005
        /*0012*/ 	.short	0x0024
        /*0014*/ 	.byte	0x00, 0xf0, 0x11, 0x00


	//----- nvinfo : EIATTR_KPARAM_INFO
	.align		4
.L_41:
        /*0018*/ 	.byte	0x04, 0x17
        /*001a*/ 	.short	(.L_43 - .L_42)
.L_42:
        /*001c*/ 	.word	0x00000000
        /*0020*/ 	.short	0x0004
        /*0022*/ 	.short	0x0020
        /*0024*/ 	.byte	0x00, 0xf0, 0x11, 0x00


	//----- nvinfo : EIATTR_KPARAM_INFO
	.align		4
.L_43:
        /*0028*/ 	.byte	0x04, 0x17
        /*002a*/ 	.short	(.L_45 - .L_44)
.L_44:
        /*002c*/ 	.word	0x00000000
        /*0030*/ 	.short	0x0003
        /*0032*/ 	.short	0x0018
        /*0034*/ 	.byte	0x00, 0xf5, 0x21, 0x00


	//----- nvinfo : EIATTR_KPARAM_INFO
	.align		4
.L_45:
        /*0038*/ 	.byte	0x04, 0x17
        /*003a*/ 	.short	(.L_47 - .L_46)
.L_46:
        /*003c*/ 	.word	0x00000000
        /*0040*/ 	.short	0x0002
        /*0042*/ 	.short	0x0010
        /*0044*/ 	.byte	0x00, 0xf5, 0x21, 0x00


	//----- nvinfo : EIATTR_KPARAM_INFO
	.align		4
.L_47:
        /*0048*/ 	.byte	0x04, 0x17
        /*004a*/ 	.short	(.L_49 - .L_48)
.L_48:
        /*004c*/ 	.word	0x00000000
        /*0050*/ 	.short	0x0001
        /*0052*/ 	.short	0x0008
        /*0054*/ 	.byte	0x00, 0xf5, 0x21, 0x00


	//----- nvinfo : EIATTR_KPARAM_INFO
	.align		4
.L_49:
        /*0058*/ 	.byte	0x04, 0x17
        /*005a*/ 	.short	(.L_51 - .L_50)
.L_50:
        /*005c*/ 	.word	0x00000000
        /*0060*/ 	.short	0x0000
        /*0062*/ 	.short	0x0000
        /*0064*/ 	.byte	0x00, 0xf0, 0x11, 0x00


	//----- nvinfo : EIATTR_SPARSE_MMA_MASK
	.align		4
.L_51:
        /*0068*/ 	.byte	0x03, 0x50
        /*006a*/ 	.short	0x0000


	//----- nvinfo : EIATTR_MAXREG_COUNT
	.align		4
        /*006c*/ 	.byte	0x03, 0x1b
        /*006e*/ 	.short	0x0020


	//----- nvinfo : EIATTR_MERCURY_ISA_VERSION
	.align		4
        /*0070*/ 	.byte	0x03, 0x5f
        /*0072*/ 	.short	0x0101


	//----- nvinfo : EIATTR_VRC_CTA_INIT_COUNT
	.align		4
        /*0074*/ 	.byte	0x02, 0x4a
	.zero		1
	.zero		1


	//----- nvinfo : EIATTR_EXIT_INSTR_OFFSETS
	.align		4
        /*0078*/ 	.byte	0x04, 0x1c
        /*007a*/ 	.short	(.L_53 - .L_52)


	//   ....[0]....
.L_52:
        /*007c*/ 	.word	0x00000080


	//   ....[1]....
        /*0080*/ 	.word	0x00000390


	//   ....[2]....
        /*0084*/ 	.word	0x00001770


	//----- nvinfo : EIATTR_MAX_THREADS
	.align		4
.L_53:
        /*0088*/ 	.byte	0x04, 0x05
        /*008a*/ 	.short	(.L_55 - .L_54)
.L_54:
        /*008c*/ 	.word	0x00000400
        /*0090*/ 	.word	0x00000001
        /*0094*/ 	.word	0x00000001


	//----- nvinfo : EIATTR_CRS_STACK_SIZE
	.align		4
.L_55:
        /*0098*/ 	.byte	0x04, 0x1e
        /*009a*/ 	.short	(.L_57 - .L_56)
.L_56:
        /*009c*/ 	.word	0x00000000


	//----- nvinfo : EIATTR_CBANK_PARAM_SIZE
	.align		4
.L_57:
        /*00a0*/ 	.byte	0x03, 0x19
        /*00a2*/ 	.short	0x0028


	//----- nvinfo : EIATTR_PARAM_CBANK
	.align		4
        /*00a4*/ 	.byte	0x04, 0x0a
        /*00a6*/ 	.short	(.L_59 - .L_58)
	.align		4
.L_58:
        /*00a8*/ 	.word	index@(.nv.constant0.exit_error)
        /*00ac*/ 	.short	0x0380
        /*00ae*/ 	.short	0x0028


	//----- nvinfo : EIATTR_SW_WAR
	.align		4
.L_59:
        /*00b0*/ 	.byte	0x04, 0x36
        /*00b2*/ 	.short	(.L_61 - .L_60)
.L_60:
        /*00b4*/ 	.word	0x00000008
.L_61:


//--------------------- .nv.callgraph             --------------------------
	.section	.nv.callgraph,"",@"SHT_CUDA_CALLGRAPH"
	.align	4
	.sectionentsize	8
	.align		4
        /*0000*/ 	.word	0x00000000
	.align		4
        /*0004*/ 	.word	0xffffffff
	.align		4
        /*0008*/ 	.word	0x00000000
	.align		4
        /*000c*/ 	.word	0xfffffffe
	.align		4
        /*0010*/ 	.word	0x00000000
	.align		4
        /*0014*/ 	.word	0xfffffffd
	.align		4
        /*0018*/ 	.word	0x00000000
	.align		4
        /*001c*/ 	.word	0xfffffffc


//--------------------- .nv.constant4             --------------------------
	.section	.nv.constant4,"a",@progbits
	.align	8
	.align		8
.nv.constant4:
        /*0000*/ 	.dword	_ZN34_INTERNAL_4875aa5a_4_k_cu_2e9b78694cuda3std3__45__cpo5beginE
	.align		8
        /*0008*/ 	.dword	_ZN34_INTERNAL_4875aa5a_4_k_cu_2e9b78694cuda3std3__45__cpo3endE
	.align		8
        /*0010*/ 	.dword	_ZN34_INTERNAL_4875aa5a_4_k_cu_2e9b78694cuda3std3__45__cpo6cbeginE
	.align		8
        /*0018*/ 	.dword	_ZN34_INTERNAL_4875aa5a_4_k_cu_2e9b78694cuda3std3__45__cpo4cendE
	.align		8
        /*0020*/ 	.dword	_ZN34_INTERNAL_4875aa5a_4_k_cu_2e9b78694cuda3std3__45__cpo6rbeginE
	.align		8
        /*0028*/ 	.dword	_ZN34_INTERNAL_4875aa5a_4_k_cu_2e9b78694cuda3std3__45__cpo4rendE
	.align		8
        /*0030*/ 	.dword	_ZN34_INTERNAL_4875aa5a_4_k_cu_2e9b78694cuda3std3__45__cpo7crbeginE
	.align		8
        /*0038*/ 	.dword	_ZN34_INTERNAL_4875aa5a_4_k_cu_2e9b78694cuda3std3__45__cpo5crendE
	.align		8
        /*0040*/ 	.dword	_ZN34_INTERNAL_4875aa5a_4_k_cu_2e9b78694cuda3std3__436_GLOBAL__N__4875aa5a_4_k_cu_2e9b78696ignoreE
	.align		8
        /*0048*/ 	.dword	_ZN34_INTERNAL_4875aa5a_4_k_cu_2e9b78694cuda3std3__419piecewise_constructE
	.align		8
        /*0050*/ 	.dword	_ZN34_INTERNAL_4875aa5a_4_k_cu_2e9b78694cuda3std3__48in_placeE
	.align		8
        /*0058*/ 	.dword	_ZN34_INTERNAL_4875aa5a_4_k_cu_2e9b78694cuda3std3__420unreachable_sentinelE
	.align		8
        /*0060*/ 	.dword	_ZN34_INTERNAL_4875aa5a_4_k_cu_2e9b78694cuda3std6ranges3__45__cpo4swapE
	.align		8
        /*0068*/ 	.dword	_ZN34_INTERNAL_4875aa5a_4_k_cu_2e9b78694cuda3std6ranges3__45__cpo9iter_moveE
	.align		8
        /*0070*/ 	.dword	_ZN34_INTERNAL_4875aa5a_4_k_cu_2e9b78694cuda3std6ranges3__45__cpo5beginE
	.align		8
        /*0078*/ 	.dword	_ZN34_INTERNAL_4875aa5a_4_k_cu_2e9b78694cuda3std6ranges3__45__cpo3endE
	.align		8
        /*0080*/ 	.dword	_ZN34_INTERNAL_4875aa5a_4_k_cu_2e9b78694cuda3std6ranges3__45__cpo6cbeginE
	.align		8
        /*0088*/ 	.dword	_ZN34_INTERNAL_4875aa5a_4_k_cu_2e9b78694cuda3std6ranges3__45__cpo4cendE
	.align		8
        /*0090*/ 	.dword	_ZN34_INTERNAL_4875aa5a_4_k_cu_2e9b78694cuda3std6ranges3__45__cpo7advanceE
	.align		8
        /*0098*/ 	.dword	_ZN34_INTERNAL_4875aa5a_4_k_cu_2e9b78694cuda3std6ranges3__45__cpo9iter_swapE
	.align		8
        /*00a0*/ 	.dword	_ZN34_INTERNAL_4875aa5a_4_k_cu_2e9b78694cuda3std6ranges3__45__cpo4nextE
	.align		8
        /*00a8*/ 	.dword	_ZN34_INTERNAL_4875aa5a_4_k_cu_2e9b78694cuda3std6ranges3__45__cpo4prevE
	.align		8
        /*00b0*/ 	.dword	_ZN34_INTERNAL_4875aa5a_4_k_cu_2e9b78694cuda3std6ranges3__45__cpo4dataE
	.align		8
        /*00b8*/ 	.dword	_ZN34_INTERNAL_4875aa5a_4_k_cu_2e9b78694cuda3std6ranges3__45__cpo5cdataE
	.align		8
        /*00c0*/ 	.dword	_ZN34_INTERNAL_4875aa5a_4_k_cu_2e9b78694cuda3std6ranges3__45__cpo4sizeE
	.align		8
        /*00c8*/ 	.dword	_ZN34_INTERNAL_4875aa5a_4_k_cu_2e9b78694cuda3std6ranges3__45__cpo5ssizeE
	.align		8
        /*00d0*/ 	.dword	_ZN34_INTERNAL_4875aa5a_4_k_cu_2e9b78694cuda3std6ranges3__45__cpo8distanceE
	.align		8
        /*00d8*/ 	.dword	_ZN34_INTERNAL_4875aa5a_4_k_cu_2e9b78696thrust24THRUST_300001_SM_1000_NS6system6detail10sequential3seqE


//--------------------- .text.exit_error          --------------------------
	.section	.text.exit_error,"ax",@progbits
	.align	128
        .global         exit_error
        .type           exit_error,@function
        .size           exit_error,(.L_x_49 - exit_error)
        .other          exit_error,@"STO_CUDA_ENTRY STV_DEFAULT"
exit_error:
.text.exit_error:
[----:B------:R-:W-:Y:S01]  /*0000*/  LDC R1, c[0x0][0x37c] ;  /* 0x0000df00ff017b82 */ /* 0x000fe20000000800 */
[----:B------:R-:W0:Y:S07]  /*0010*/  S2R R13, SR_TID.Y ;  /* 0x00000000000d7919 */ /* 0x000e2e0000002200 */
[----:B------:R-:W0:Y:S08]  /*0020*/  LDC.64 R6, c[0x0][0x3a0] ;  /* 0x0000e800ff067b82 */ /* 0x000e300000000a00 */
[----:B------:R-:W1:Y:S08]  /*0030*/  S2UR UR4, SR_CTAID.X ;  /* 0x00000000000479c3 */ /* 0x000e700000002500 */
[----:B------:R-:W1:Y:S08]  /*0040*/  LDC R4, c[0x0][0x380] ;  /* 0x0000e000ff047b82 */ /* 0x000e700000000800 */
[----:B------:R-:W2:Y:S01]  /*0050*/  LDC.64 R2, c[0x0][0x398] ;  /* 0x0000e600ff027b82 */ /* 0x000ea20000000a00 */
[----:B0-----:R-:W-:Y:S01]  /*0060*/  ISETP.GE.AND P0, PT, R13, R6, PT ;  /* 0x000000060d00720c */ /* 0x001fe20003f06270 */
[----:B-1----:R-:W-:-:S12]  /*0070*/  IMAD R0, R4, UR4, RZ ;  /* 0x0000000404007c24 */ /* 0x002fd8000f8e02ff */
[----:B------:R-:W-:Y:S05]  /*0080*/  @P0 EXIT ;  /* 0x000000000000094d */ /* 0x000fea0003800000 */
[----:B------:R-:W0:Y:S01]  /*0090*/  LDCU.64 UR6, c[0x0][0x358] ;  /* 0x00006b00ff0677ac */ /* 0x000e220008000a00 */
[----:B------:R-:W-:Y:S01]  /*00a0*/  IMAD R5, R0, 0xf, RZ ;  /* 0x0000000f00057824 */ /* 0x000fe200078e02ff */
[----:B------:R-:W1:Y:S01]  /*00b0*/  S2R R18, SR_TID.X ;  /* 0x0000000000127919 */ /* 0x000e620000002100 */
[----:B------:R-:W3:Y:S02]  /*00c0*/  LDCU UR5, c[0x0][0x360] ;  /* 0x00006c00ff0577ac */ /* 0x000ee40008000800 */
[----:B--2---:R-:W-:Y:S01]  /*00d0*/  IMAD.WIDE.U32 R2, R5, 0x4, R2 ;  /* 0x0000000405027825 */ /* 0x004fe200078e0002 */
[----:B------:R-:W2:Y:S04]  /*00e0*/  LDCU.64 UR10, c[0x0][0x388] ;  /* 0x00007100ff0a77ac */ /* 0x000ea80008000a00 */
[----:B0-----:R-:W4:Y:S04]  /*00f0*/  LDG.E R14, desc[UR6][R2.64+0x18] ;  /* 0x00001806020e7981 */ /* 0x001f28000c1e1900 */
[----:B------:R-:W5:Y:S01]  /*0100*/  LDG.E R12, desc[UR6][R2.64+0x24] ;  /* 0x00002406020c7981 */ /* 0x000f62000c1e1900 */
[----:B------:R-:W-:Y:S01]  /*0110*/  ISETP.GT.AND P0, PT, R4, RZ, PT ;  /* 0x000000ff0400720c */ /* 0x000fe20003f04270 */
[----:B------:R-:W-:Y:S01]  /*0120*/  IMAD R15, R7, R6, RZ ;  /* 0x00000006070f7224 */ /* 0x000fe200078e02ff */
[----:B------:R-:W0:Y:S04]  /*0130*/  LDCU UR8, c[0x0][0x364] ;  /* 0x00006c80ff0877ac */ /* 0x000e280008000800 */
[----:B------:R-:W-:Y:S01]  /*0140*/  I2FP.F32.S32 R11, R15 ;  /* 0x0000000f000b7245 */ /* 0x000fe20000201400 */
[----:B----4-:R-:W-:-:S02]  /*0150*/  IMAD R14, R15, R14, RZ ;  /* 0x0000000e0f0e7224 */ /* 0x010fc400078e02ff */
[----:B-----5:R-:W-:-:S03]  /*0160*/  IMAD R12, R15, R12, RZ ;  /* 0x0000000c0f0c7224 */ /* 0x020fc600078e02ff */
[----:B------:R-:W-:Y:S02]  /*0170*/  SHF.R.S32.HI R10, RZ, 0x1f, R14 ;  /* 0x0000001fff0a7819 */ /* 0x000fe4000001140e */
[----:B------:R-:W-:Y:S01]  /*0180*/  SHF.R.S32.HI R9, RZ, 0x1f, R12 ;  /* 0x0000001fff097819 */ /* 0x000fe2000001140c */
[----:B0123--:R-:W-:Y:S06]  /*0190*/  @P0 BRA `(.L_x_0) ;  /* 0x0000000000800947 */ /* 0x00ffec0003800000 */
[----:B------:R-:W0:Y:S08]  /*01a0*/  MUFU.RCP R0, R11 ;  /* 0x0000000b00007308 */ /* 0x000e300000001000 */
[----:B------:R-:W1:Y:S01]  /*01b0*/  FCHK P0, RZ, R11 ;  /* 0x0000000bff007302 */ /* 0x000e620000000000 */
[----:B0-----:R-:W-:-:S04]  /*01c0*/  FFMA R3, R0, -R11, 1 ;  /* 0x3f80000000037423 */ /* 0x001fc8000000080b */
[----:B------:R-:W-:-:S04]  /*01d0*/  FFMA R3, R0, R3, R0 ;  /* 0x0000000300037223 */ /* 0x000fc80000000000 */
[----:B------:R-:W-:-:S04]  /*01e0*/  FFMA R0, RZ, R3, RZ ;  /* 0x00000003ff007223 */ /* 0x000fc800000000ff */
[----:B------:R-:W-:-:S04]  /*01f0*/  FFMA R2, R0, -R11, RZ ;  /* 0x8000000b00027223 */ /* 0x000fc800000000ff */
[----:B------:R-:W-:Y:S01]  /*0200*/  FFMA R5, R3, R2, R0 ;  /* 0x0000000203057223 */ /* 0x000fe20000000000 */
[----:B-1----:R-:W-:Y:S06]  /*0210*/  @!P0 BRA `(.L_x_1) ;  /* 0x00000000000c8947 */ /* 0x002fec0003800000 */
[----:B------:R-:W-:Y:S01]  /*0220*/  IMAD.MOV.U32 R22, RZ, RZ, RZ ;  /* 0x000000ffff167224 */ /* 0x000fe200078e00ff */
[----:B------:R-:W-:-:S07]  /*0230*/  MOV R2, 0x250 ;  /* 0x0000025000027802 */ /* 0x000fce0000000f00 */
[----:B------:R-:W-:Y:S05]  /*0240*/  CALL.REL.NOINC `($__internal_1_$__cuda_sm3x_div_rn_noftz_f32_slowpath) ;  /* 0x0000001400a07944 */ /* 0x000fea0003c00000 */
.L_x_1:
[----:B------:R-:W0:Y:S01]  /*0250*/  LDC R11, c[0x0][0x3a4] ;  /* 0x0000e900ff0b7b82 */ /* 0x000e220000000800 */
[----:B------:R-:W-:Y:S01]  /*0260*/  BSSY.RECONVERGENT B0, `(.L_x_2) ;  /* 0x000000e000007945 */ /* 0x000fe20003800200 */
[----:B0-----:R-:W-:-:S13]  /*0270*/  ISETP.GE.AND P0, PT, R18, R11, PT ;  /* 0x0000000b1200720c */ /* 0x001fda0003f06270 */
[----:B-1----:R-:W-:Y:S05]  /*0280*/  @P0 BRA `(.L_x_3) ;  /* 0x00000000002c0947 */ /* 0x002fea0003800000 */
[----:B------:R-:W0:Y:S01]  /*0290*/  LDC.64 R6, c[0x0][0x390] ;  /* 0x0000e400ff067b82 */ /* 0x000e220000000a00 */
[----:B------:R-:W-:-:S07]  /*02a0*/  IMAD.MOV.U32 R0, RZ, RZ, R18 ;  /* 0x000000ffff007224 */ /* 0x000fce00078e0012 */
.L_x_4:
[----:B-1----:R-:W-:Y:S02]  /*02b0*/  IMAD R2, R13, R11, R0 ;  /* 0x0000000b0d027224 */ /* 0x002fe400078e0200 */
[----:B------:R-:W-:-:S03]  /*02c0*/  VIADD R0, R0, UR5 ;  /* 0x0000000500007c36 */ /* 0x000fc60008000000 */
[----:B------:R-:W-:-:S04]  /*02d0*/  IADD3 R3, P0, PT, R12, R2, RZ ;  /* 0x000000020c037210 */ /* 0x000fc80007f1e0ff */
[----:B------:R-:W-:Y:S02]  /*02e0*/  LEA.HI.X.SX32 R4, R2, R9, 0x1, P0 ;  /* 0x0000000902047211 */ /* 0x000fe400000f0eff */
[----:B0-----:R-:W-:-:S04]  /*02f0*/  LEA R2, P0, R3, R6, 0x2 ;  /* 0x0000000603027211 */ /* 0x001fc800078010ff */
[----:B------:R-:W-:Y:S02]  /*0300*/  LEA.HI.X R3, R3, R7, R4, 0x2, P0 ;  /* 0x0000000703037211 */ /* 0x000fe400000f1404 */
[----:B------:R-:W-:-:S03]  /*0310*/  ISETP.GE.AND P0, PT, R0, R11, PT ;  /* 0x0000000b0000720c */ /* 0x000fc60003f06270 */
[----:B------:R1:W-:Y:S10]  /*0320*/  STG.E desc[UR6][R2.64], R5 ;  /* 0x0000000502007986 */ /* 0x0003f4000c101906 */
[----:B------:R-:W-:Y:S05]  /*0330*/  @!P0 BRA `(.L_x_4) ;  /* 0xfffffffc00dc8947 */ /* 0x000fea000383ffff */
.L_x_3:
[----:B------:R-:W-:Y:S05]  /*0340*/  BSYNC.RECONVERGENT B0 ;  /* 0x0000000000007941 */ /* 0x000fea0003800200 */
.L_x_2:
[----:B------:R-:W0:Y:S01]  /*0350*/  LDCU UR4, c[0x0][0x3a0] ;  /* 0x00007400ff0477ac */ /* 0x000e220008000800 */
[----:B------:R-:W-:-:S05]  /*0360*/  VIADD R13, R13, UR8 ;  /* 0x000000080d0d7c36 */ /* 0x000fca0008000000 */
[----:B0-----:R-:W-:-:S13]  /*0370*/  ISETP.GE.AND P0, PT, R13, UR4, PT ;  /* 0x000000040d007c0c */ /* 0x001fda000bf06270 */
[----:B------:R-:W-:Y:S05]  /*0380*/  @!P0 BRA `(.L_x_1) ;  /* 0xfffffffc00b08947 */ /* 0x000fea000383ffff */
[----:B------:R-:W-:Y:S05]  /*0390*/  EXIT ;  /* 0x000000000000794d */ /* 0x000fea0003800000 */
.L_x_0:
[----:B0-----:R-:W0:Y:S01]  /*03a0*/  LDCU UR4, c[0x0][0x3a4] ;  /* 0x00007480ff0477ac */ /* 0x001e220008000800 */
[----:B------:R-:W-:Y:S01]  /*03b0*/  BSSY.RECONVERGENT B0, `(.L_x_5) ;  /* 0x0000136000007945 */ /* 0x000fe20003800200 */
[----:B0-----:R-:W-:-:S13]  /*03c0*/  ISETP.GE.AND P0, PT, R18, UR4, PT ;  /* 0x0000000412007c0c */ /* 0x001fda000bf06270 */
[----:B------:R-:W-:Y:S05]  /*03d0*/  @P0 BRA `(.L_x_6) ;  /* 0x0000001000cc0947 */ /* 0x000fea0003800000 */
[----:B------:R-:W-:-:S07]  /*03e0*/  IMAD.MOV.U32 R8, RZ, RZ, R18 ;  /* 0x000000ffff087224 */ /* 0x000fce00078e0012 */
.L_x_34:
[----:B0-----:R-:W0:Y:S01]  /*03f0*/  LDC R7, c[0x0][0x380] ;  /* 0x0000e000ff077b82 */ /* 0x001e220000000800 */
[----:B------:R-:W-:Y:S02]  /*0400*/  IMAD.MOV.U32 R22, RZ, RZ, RZ ;  /* 0x000000ffff167224 */ /* 0x000fe400078e00ff */
[----:B------:R-:W-:Y:S01]  /*0410*/  IMAD.MOV.U32 R20, RZ, RZ, RZ ;  /* 0x000000ffff147224 */ /* 0x000fe200078e00ff */
[----:B0-----:R-:W-:-:S13]  /*0420*/  ISETP.GE.U32.AND P0, PT, R7, 0x4, PT ;  /* 0x000000040700780c */ /* 0x001fda0003f06070 */
[----:B------:R-:W-:Y:S05]  /*0430*/  @!P0 BRA `(.L_x_7) ;  /* 0x00000008006c8947 */ /* 0x000fea0003800000 */
[----:B------:R-:W0:Y:S01]  /*0440*/  LDC.64 R2, c[0x0][0x3a0] ;  /* 0x0000e800ff027b82 */ /* 0x000e220000000a00 */
[----:B------:R-:W-:Y:S01]  /*0450*/  LOP3.LUT R7, R7, 0x7ffffffc, RZ, 0xc0, !PT ;  /* 0x7ffffffc07077812 */ /* 0x000fe200078ec0ff */
[----:B------:R-:W-:Y:S01]  /*0460*/  IMAD.MOV.U32 R22, RZ, RZ, RZ ;  /* 0x000000ffff167224 */ /* 0x000fe200078e00ff */
[----:B0-----:R-:W-:Y:S01]  /*0470*/  IADD3 R6, PT, PT, R13, R2, RZ ;  /* 0x000000020d067210 */ /* 0x001fe20007ffe0ff */
[C-C-:B------:R-:W-:Y:S02]  /*0480*/  IMAD R5, R2.reuse, 0x2, R13.reuse ;  /* 0x0000000202057824 */ /* 0x140fe400078e020d */
[----:B------:R-:W-:Y:S02]  /*0490*/  IMAD R2, R2, 0x3, R13 ;  /* 0x0000000302027824 */ /* 0x000fe400078e020d */
[-CC-:B------:R-:W-:Y:S02]  /*04a0*/  IMAD R6, R6, R3.reuse, R8.reuse ;  /* 0x0000000306067224 */ /* 0x180fe400078e0208 */
[----:B------:R-:W-:-:S02]  /*04b0*/  IMAD R5, R5, R3, R8 ;  /* 0x0000000305057224 */ /* 0x000fc400078e0208 */
[-CC-:B------:R-:W-:Y:S02]  /*04c0*/  IMAD R4, R2, R3.reuse, R8.reuse ;  /* 0x0000000302047224 */ /* 0x180fe400078e0208 */
[----:B------:R-:W-:Y:S02]  /*04d0*/  IMAD R3, R13, R3, R8 ;  /* 0x000000030d037224 */ /* 0x000fe400078e0208 */
[----:B------:R-:W-:-:S07]  /*04e0*/  IMAD.MOV R2, RZ, RZ, -R7 ;  /* 0x000000ffff027224 */ /* 0x000fce00078e0a07 */
.L_x_20:
[----:B------:R-:W-:-:S04]  /*04f0*/  IADD3 R0, P0, PT, R14, R3, RZ ;  /* 0x000000030e007210 */ /* 0x000fc80007f1e0ff */
[----:B------:R-:W-:Y:S02]  /*0500*/  LEA.HI.X.SX32 R17, R3, R10, 0x1, P0 ;  /* 0x0000000a03117211 */ /* 0x000fe400000f0eff */
[----:B------:R-:W-:-:S04]  /*0510*/  LEA R16, P0, R0, UR10, 0x3 ;  /* 0x0000000a00107c11 */ /* 0x000fc8000f8018ff */
[----:B------:R-:W-:-:S06]  /*0520*/  LEA.HI.X R17, R0, UR11, R17, 0x3, P0 ;  /* 0x0000000b00117c11 */ /* 0x000fcc00080f1c11 */
[----:B------:R-:W2:Y:S01]  /*0530*/  LDG.E.64 R16, desc[UR6][R16.64] ;  /* 0x0000000610107981 */ /* 0x000ea2000c1e1b00 */
[----:B------:R-:W-:Y:S01]  /*0540*/  BSSY.RECONVERGENT B1, `(.L_x_8) ;  /* 0x0000016000017945 */ /* 0x000fe20003800200 */
[----:B--2---:R-:W-:Y:S01]  /*0550*/  FADD R24, |R16|, -RZ ;  /* 0x800000ff10187221 */ /* 0x004fe20000000200 */
[----:B------:R-:W-:-:S05]  /*0560*/  FADD R19, |R17|, -RZ ;  /* 0x800000ff11137221 */ /* 0x000fca0000000200 */
[CC--:B------:R-:W-:Y:S02]  /*0570*/  VIMNMX R25, PT, PT, R24.reuse, R19.reuse, !PT ;  /* 0x0000001318197248 */ /* 0x0c0fe40007fe0100 */
[----:B------:R-:W-:Y:S02]  /*0580*/  VIMNMX R24, PT, PT, R24, R19, PT ;  /* 0x0000001318187248 */ /* 0x000fe40003fe0100 */
[----:B------:R-:W-:-:S04]  /*0590*/  LOP3.LUT R23, R25, 0xfe000000, RZ, 0xc0, !PT ;  /* 0xfe00000019177812 */ /* 0x000fc800078ec0ff */
[----:B------:R-:W-:-:S05]  /*05a0*/  LOP3.LUT R0, R23, 0x7e800000, RZ, 0x3c, !PT ;  /* 0x7e80000017007812 */ /* 0x000fca00078e3cff */
[-C--:B------:R-:W-:Y:S01]  /*05b0*/  FMUL R19, R24, R0.reuse ;  /* 0x0000000018137220 */ /* 0x080fe20000400000 */
[----:B------:R-:W-:-:S03]  /*05c0*/  FMUL R0, R25, R0 ;  /* 0x0000000019007220 */ /* 0x000fc60000400000 */
[----:B------:R-:W-:-:S04]  /*05d0*/  FMUL R19, R19, R19 ;  /* 0x0000001313137220 */ /* 0x000fc80000400000 */
[----:B------:R-:W-:-:S04]  /*05e0*/  FFMA R0, R0, R0, R19 ;  /* 0x0000000000007223 */ /* 0x000fc80000000013 */
[----:B------:R-:W-:Y:S01]  /*05f0*/  VIADD R16, R0, 0xf3000000 ;  /* 0xf300000000107836 */ /* 0x000fe20000000000 */
[----:B------:R0:W1:Y:S04]  /*0600*/  MUFU.RSQ R17, R0 ;  /* 0x0000000000117308 */ /* 0x0000680000001400 */
[----:B------:R-:W-:-:S13]  /*0610*/  ISETP.GT.U32.AND P0, PT, R16, 0x727fffff, PT ;  /* 0x727fffff1000780c */ /* 0x000fda0003f04070 */
[----:B01----:R-:W-:Y:S05]  /*0620*/  @!P0 BRA `(.L_x_9) ;  /* 0x00000000000c8947 */ /* 0x003fea0003800000 */
[----:B------:R-:W-:-:S07]  /*0630*/  MOV R16, 0x650 ;  /* 0x0000065000107802 */ /* 0x000fce0000000f00 */
[----:B------:R-:W-:Y:S05]  /*0640*/  CALL.REL.NOINC `($__internal_0_$__cuda_sm20_sqrt_rn_f32_slowpath) ;  /* 0x00000010004c7944 */ /* 0x000fea0003c00000 */
[----:B------:R-:W-:Y:S05]  /*0650*/  BRA `(.L_x_10) ;  /* 0x0000000000107947 */ /* 0x000fea0003800000 */
.L_x_9:
[----:B------:R-:W-:Y:S01]  /*0660*/  FMUL.FTZ R29, R0, R17 ;  /* 0x00000011001d7220 */ /* 0x000fe20000410000 */
[----:B------:R-:W-:-:S03]  /*0670*/  FMUL.FTZ R16, R17, 0.5 ;  /* 0x3f00000011107820 */ /* 0x000fc60000410000 */
[----:B------:R-:W-:-:S04]  /*0680*/  FFMA R0, -R29, R29, R0 ;  /* 0x0000001d1d007223 */ /* 0x000fc80000000100 */
[----:B------:R-:W-:-:S07]  /*0690*/  FFMA R29, R0, R16, R29 ;  /* 0x00000010001d7223 */ /* 0x000fce000000001d */
.L_x_10:
[----:B------:R-:W-:Y:S05]  /*06a0*/  BSYNC.RECONVERGENT B1 ;  /* 0x0000000000017941 */ /* 0x000fea0003800200 */
.L_x_8:
[----:B------:R-:W-:-:S04]  /*06b0*/  IADD3 R0, P0, PT, R14, R6, RZ ;  /* 0x000000060e007210 */ /* 0x000fc80007f1e0ff */
[----:B------:R-:W-:Y:S02]  /*06c0*/  LEA.HI.X.SX32 R17, R6, R10, 0x1, P0 ;  /* 0x0000000a06117211 */ /* 0x000fe400000f0eff */
[----:B------:R-:W-:-:S04]  /*06d0*/  LEA R16, P0, R0, UR10, 0x3 ;  /* 0x0000000a00107c11 */ /* 0x000fc8000f8018ff */
[----:B------:R-:W-:-:S06]  /*06e0*/  LEA.HI.X R17, R0, UR11, R17, 0x3, P0 ;  /* 0x0000000b00117c11 */ /* 0x000fcc00080f1c11 */
[----:B------:R-:W2:Y:S01]  /*06f0*/  LDG.E.64 R16, desc[UR6][R16.64] ;  /* 0x0000000610107981 */ /* 0x000ea2000c1e1b00 */
[----:B------:R-:W-:Y:S01]  /*0700*/  FSETP.NEU.AND P0, PT, R24, RZ, PT ;  /* 0x000000ff1800720b */ /* 0x000fe20003f0d000 */
[----:B------:R-:W-:Y:S01]  /*0710*/  BSSY.RECONVERGENT B1, `(.L_x_11) ;  /* 0x000001b000017945 */ /* 0x000fe20003800200 */
[----:B--2---:R-:W-:Y:S01]  /*0720*/  FADD R21, |R16|, -RZ ;  /* 0x800000ff10157221 */ /* 0x004fe20000000200 */
[----:B------:R-:W-:Y:S01]  /*0730*/  FADD R0, |R17|, -RZ ;  /* 0x800000ff11007221 */ /* 0x000fe20000000200 */
[----:B------:R-:W-:-:S04]  /*0740*/  LOP3.LUT R16, R23, 0x800000, RZ, 0xfc, !PT ;  /* 0x0080000017107812 */ /* 0x000fc800078efcff */
[----:B------:R-:W-:-:S05]  /*0750*/  VIMNMX R19, PT, PT, R21, R0, !PT ;  /* 0x0000000015137248 */ /* 0x000fca0007fe0100 */
[----:B------:R-:W-:Y:S01]  /*0760*/  @P0 FMUL R25, R16, R29 ;  /* 0x0000001d10190220 */ /* 0x000fe20000400000 */
[----:B------:R-:W-:Y:S02]  /*0770*/  VIMNMX R21, PT, PT, R21, R0, PT ;  /* 0x0000000015157248 */ /* 0x000fe40003fe0100 */
[----:B------:R-:W-:Y:S02]  /*0780*/  LOP3.LUT R20, R19, 0xfe000000, RZ, 0xc0, !PT ;  /* 0xfe00000013147812 */ /* 0x000fe400078ec0ff */
[----:B------:R-:W-:Y:S02]  /*0790*/  FSETP.NEU.AND P0, PT, R24, +INF , PT ;  /* 0x7f8000001800780b */ /* 0x000fe40003f0d000 */
[----:B------:R-:W-:Y:S02]  /*07a0*/  LOP3.LUT R0, R20, 0x7e800000, RZ, 0x3c, !PT ;  /* 0x7e80000014007812 */ /* 0x000fe400078e3cff */
[----:B------:R-:W-:-:S03]  /*07b0*/  FSEL R25, R25, +INF , P0 ;  /* 0x7f80000019197808 */ /* 0x000fc60000000000 */
[-C--:B------:R-:W-:Y:S01]  /*07c0*/  FMUL R26, R21, R0.reuse ;  /* 0x00000000151a7220 */ /* 0x080fe20000400000 */
[----:B------:R-:W-:Y:S01]  /*07d0*/  FMUL R0, R19, R0 ;  /* 0x0000000013007220 */ /* 0x000fe20000400000 */
[----:B------:R-:W-:Y:S02]  /*07e0*/  FFMA R22, R25, R25, R22 ;  /* 0x0000001919167223 */ /* 0x000fe40000000016 */
        /* <DEDUP_REMOVED lines=9> */
.L_x_12:
[----:B------:R-:W-:Y:S01]  /*0880*/  FMUL.FTZ R29, R0, R17 ;  /* 0x00000011001d7220 */ /* 0x000fe20000410000 */
[----:B------:R-:W-:-:S03]  /*0890*/  FMUL.FTZ R16, R17, 0.5 ;  /* 0x3f00000011107820 */ /* 0x000fc60000410000 */
[----:B------:R-:W-:-:S04]  /*08a0*/  FFMA R0, -R29, R29, R0 ;  /* 0x0000001d1d007223 */ /* 0x000fc80000000100 */
[----:B------:R-:W-:-:S07]  /*08b0*/  FFMA R29, R0, R16, R29 ;  /* 0x00000010001d7223 */ /* 0x000fce000000001d */
.L_x_13:
[----:B------:R-:W-:Y:S05]  /*08c0*/  BSYNC.RECONVERGENT B1 ;  /* 0x0000000000017941 */ /* 0x000fea0003800200 */
.L_x_11:
[----:B------:R-:W-:-:S04]  /*08d0*/  IADD3 R0, P0, PT, R14, R5, RZ ;  /* 0x000000050e007210 */ /* 0x000fc80007f1e0ff */
[----:B------:R-:W-:Y:S02]  /*08e0*/  LEA.HI.X.SX32 R17, R5, R10, 0x1, P0 ;  /* 0x0000000a05117211 */ /* 0x000fe400000f0eff */
[----:B------:R-:W-:-:S04]  /*08f0*/  LEA R16, P0, R0, UR10, 0x3 ;  /* 0x0000000a00107c11 */ /* 0x000fc8000f8018ff */
[----:B------:R-:W-:-:S06]  /*0900*/  LEA.HI.X R17, R0, UR11, R17, 0x3, P0 ;  /* 0x0000000b00117c11 */ /* 0x000fcc00080f1c11 */
[----:B------:R-:W2:Y:S01]  /*0910*/  LDG.E.64 R16, desc[UR6][R16.64] ;  /* 0x0000000610107981 */ /* 0x000ea2000c1e1b00 */
[----:B------:R-:W-:Y:S01]  /*0920*/  FSETP.NEU.AND P0, PT, R21, RZ, PT ;  /* 0x000000ff1500720b */ /* 0x000fe20003f0d000 */
[----:B------:R-:W-:Y:S01]  /*0930*/  BSSY.RECONVERGENT B1, `(.L_x_14) ;  /* 0x000001b000017945 */ /* 0x000fe20003800200 */
[----:B------:R-:W-:-:S11]  /*0940*/  LOP3.LUT R20, R20, 0x800000, RZ, 0xfc, !PT ;  /* 0x0080000014147812 */ /* 0x000fd600078efcff */
[----:B------:R-:W-:Y:S01]  /*0950*/  @P0 FMUL R19, R20, R29 ;  /* 0x0000001d14130220 */ /* 0x000fe20000400000 */
[----:B------:R-:W-:-:S04]  /*0960*/  FSETP.NEU.AND P0, PT, R21, +INF , PT ;  /* 0x7f8000001500780b */ /* 0x000fc80003f0d000 */
[----:B------:R-:W-:-:S05]  /*0970*/  FSEL R19, R19, +INF , P0 ;  /* 0x7f80000013137808 */ /* 0x000fca0000000000 */
[----:B------:R-:W-:Y:S01]  /*0980*/  FFMA R22, R19, R19, R22 ;  /* 0x0000001313167223 */ /* 0x000fe20000000016 */
        /* <DEDUP_REMOVED lines=17> */
.L_x_15:
[----:B------:R-:W-:Y:S01]  /*0aa0*/  FMUL.FTZ R29, R0, R17 ;  /* 0x00000011001d7220 */ /* 0x000fe20000410000 */
[----:B------:R-:W-:-:S03]  /*0ab0*/  FMUL.FTZ R16, R17, 0.5 ;  /* 0x3f00000011107820 */ /* 0x000fc60000410000 */
[----:B------:R-:W-:-:S04]  /*0ac0*/  FFMA R0, -R29, R29, R0 ;  /* 0x0000001d1d007223 */ /* 0x000fc80000000100 */
[----:B------:R-:W-:-:S07]  /*0ad0*/  FFMA R29, R0, R16, R29 ;  /* 0x00000010001d7223 */ /* 0x000fce000000001d */
.L_x_16:
[----:B------:R-:W-:Y:S05]  /*0ae0*/  BSYNC.RECONVERGENT B1 ;  /* 0x0000000000017941 */ /* 0x000fea0003800200 */
.L_x_14:
        /* <DEDUP_REMOVED lines=22> */
[----:B------:R0:W1:Y:S01]  /*0c50*/  MUFU.RSQ R17, R0 ;  /* 0x0000000000117308 */ /* 0x0000620000001400 */
[----:B------:R-:W-:-:S04]  /*0c60*/  IADD3 R16, PT, PT, R0, -0xd000000, RZ ;  /* 0xf300000000107810 */ /* 0x000fc80007ffe0ff */
[----:B------:R-:W-:-:S13]  /*0c70*/  ISETP.GT.U32.AND P1, PT, R16, 0x727fffff, PT ;  /* 0x727fffff1000780c */ /* 0x000fda0003f24070 */
[----:B01----:R-:W-:Y:S05]  /*0c80*/  @!P1 BRA `(.L_x_18) ;  /* 0x00000000000c9947 */ /* 0x003fea0003800000 */
[----:B------:R-:W-:-:S07]  /*0c90*/  MOV R16, 0xcb0 ;  /* 0x00000cb000107802 */ /* 0x000fce0000000f00 */
[----:B------:R-:W-:Y:S05]  /*0ca0*/  CALL.REL.NOINC `($__internal_0_$__cuda_sm20_sqrt_rn_f32_slowpath) ;  /* 0x0000000800b47944 */ /* 0x000fea0003c00000 */
[----:B------:R-:W-:Y:S05]  /*0cb0*/  BRA `(.L_x_19) ;  /* 0x0000000000107947 */ /* 0x000fea0003800000 */
.L_x_18:
[----:B------:R-:W-:Y:S01]  /*0cc0*/  FMUL.FTZ R29, R0, R17 ;  /* 0x00000011001d7220 */ /* 0x000fe20000410000 */
[----:B------:R-:W-:-:S03]  /*0cd0*/  FMUL.FTZ R16, R17, 0.5 ;  /* 0x3f00000011107820 */ /* 0x000fc60000410000 */
[----:B------:R-:W-:-:S04]  /*0ce0*/  FFMA R0, -R29, R29, R0 ;  /* 0x0000001d1d007223 */ /* 0x000fc80000000100 */
[----:B------:R-:W-:-:S07]  /*0cf0*/  FFMA R29, R0, R16, R29 ;  /* 0x00000010001d7223 */ /* 0x000fce000000001d */
.L_x_19:
[----:B------:R-:W-:Y:S05]  /*0d00*/  BSYNC.RECONVERGENT B1 ;  /* 0x0000000000017941 */ /* 0x000fea0003800200 */
.L_x_17:
[----:B------:R-:W-:Y:S01]  /*0d10*/  FSETP.NEU.AND P0, PT, R20, RZ, PT ;  /* 0x000000ff1400720b */ /* 0x000fe20003f0d000 */
[----:B------:R-:W-:Y:S01]  /*0d20*/  VIADD R2, R2, 0x4 ;  /* 0x0000000402027836 */ /* 0x000fe20000000000 */
[----:B------:R-:W-:Y:S01]  /*0d30*/  LOP3.LUT R0, R19, 0x800000, RZ, 0xfc, !PT ;  /* 0x0080000013007812 */ /* 0x000fe200078efcff */
[C---:B------:R-:W-:Y:S02]  /*0d40*/  IMAD R6, R15.reuse, 0x4, R6 ;  /* 0x000000040f067824 */ /* 0x040fe400078e0206 */
[C---:B------:R-:W-:Y:S02]  /*0d50*/  IMAD R5, R15.reuse, 0x4, R5 ;  /* 0x000000040f057824 */ /* 0x040fe400078e0205 */
[C---:B------:R-:W-:Y:S02]  /*0d60*/  IMAD R4, R15.reuse, 0x4, R4 ;  /* 0x000000040f047824 */ /* 0x040fe400078e0204 */
[----:B------:R-:W-:-:S04]  /*0d70*/  IMAD R3, R15, 0x4, R3 ;  /* 0x000000040f037824 */ /* 0x000fc800078e0203 */
[----:B------:R-:W-:Y:S01]  /*0d80*/  @P0 FMUL R21, R0, R29 ;  /* 0x0000001d00150220 */ /* 0x000fe20000400000 */
[----:B------:R-:W-:-:S04]  /*0d90*/  FSETP.NEU.AND P0, PT, R20, +INF , PT ;  /* 0x7f8000001400780b */ /* 0x000fc80003f0d000 */
[----:B------:R-:W-:Y:S02]  /*0da0*/  FSEL R21, R21, +INF , P0 ;  /* 0x7f80000015157808 */ /* 0x000fe40000000000 */
[----:B------:R-:W-:-:S03]  /*0db0*/  ISETP.NE.AND P0, PT, R2, RZ, PT ;  /* 0x000000ff0200720c */ /* 0x000fc60003f05270 */
[----:B------:R-:W-:-:S10]  /*0dc0*/  FFMA R22, R21, R21, R22 ;  /* 0x0000001515167223 */ /* 0x000fd40000000016 */
[----:B------:R-:W-:Y:S05]  /*0dd0*/  @P0 BRA `(.L_x_20) ;  /* 0xfffffff400c40947 */ /* 0x000fea000383ffff */
[----:B------:R-:W-:-:S07]  /*0de0*/  IMAD.MOV.U32 R20, RZ, RZ, R7 ;  /* 0x000000ffff147224 */ /* 0x000fce00078e0007 */
.L_x_7:
[----:B------:R-:W0:Y:S02]  /*0df0*/  LDCU UR4, c[0x0][0x380] ;  /* 0x00007000ff0477ac */ /* 0x000e240008000800 */
[----:B0-----:R-:W-:-:S09]  /*0e00*/  ULOP3.LUT UP0, UR4, UR4, 0x3, URZ, 0xc0, !UPT ;  /* 0x0000000304047892 */ /* 0x001fd2000f80c0ff */
[----:B------:R-:W-:Y:S05]  /*0e10*/  BRA.U !UP0, `(.L_x_21) ;  /* 0x0000000508e07547 */ /* 0x000fea000b800000 */
[----:B------:R-:W-:-:S09]  /*0e20*/  UISETP.NE.AND UP0, UPT, UR4, 0x1, UPT ;  /* 0x000000010400788c */ /* 0x000fd2000bf05270 */
[----:B------:R-:W-:Y:S05]  /*0e30*/  BRA.U !UP0, `(.L_x_22) ;  /* 0x0000000508307547 */ /* 0x000fea000b800000 */
[----:B------:R-:W0:Y:S01]  /*0e40*/  LDCU.64 UR12, c[0x0][0x3a0] ;  /* 0x00007400ff0c77ac */ /* 0x000e220008000a00 */
[----:B------:R-:W1:Y:S01]  /*0e50*/  LDCU.64 UR14, c[0x0][0x388] ;  /* 0x00007100ff0e77ac */ /* 0x000e620008000a00 */
[----:B0-----:R-:W-:-:S04]  /*0e60*/  IMAD R5, R20, UR12, R13 ;  /* 0x0000000c14057c24 */ /* 0x001fc8000f8e020d */
[----:B------:R-:W-:-:S05]  /*0e70*/  IMAD R5, R5, UR13, R8 ;  /* 0x0000000d05057c24 */ /* 0x000fca000f8e0208 */
[----:B------:R-:W-:-:S04]  /*0e80*/  IADD3 R0, P0, PT, R14, R5, RZ ;  /* 0x000000050e007210 */ /* 0x000fc80007f1e0ff */
[----:B------:R-:W-:Y:S02]  /*0e90*/  LEA.HI.X.SX32 R3, R5, R10, 0x1, P0 ;  /* 0x0000000a05037211 */ /* 0x000fe400000f0eff */
[----:B-1----:R-:W-:-:S04]  /*0ea0*/  LEA R6, P0, R0, UR14, 0x3 ;  /* 0x0000000e00067c11 */ /* 0x002fc8000f8018ff */
        /* <DEDUP_REMOVED lines=20> */
.L_x_24:
[----:B------:R-:W-:Y:S01]  /*0ff0*/  FMUL.FTZ R29, R0, R7 ;  /* 0x00000007001d7220 */ /* 0x000fe20000410000 */
[----:B------:R-:W-:-:S03]  /*1000*/  FMUL.FTZ R6, R7, 0.5 ;  /* 0x3f00000007067820 */ /* 0x000fc60000410000 */
[----:B------:R-:W-:-:S04]  /*1010*/  FFMA R0, -R29, R29, R0 ;  /* 0x0000001d1d007223 */ /* 0x000fc80000000100 */
[----:B------:R-:W-:-:S07]  /*1020*/  FFMA R29, R0, R6, R29 ;  /* 0x00000006001d7223 */ /* 0x000fce000000001d */
.L_x_25:
[----:B------:R-:W-:Y:S05]  /*1030*/  BSYNC.RECONVERGENT B1 ;  /* 0x0000000000017941 */ /* 0x000fea0003800200 */
.L_x_23:
[----:B------:R-:W0:Y:S01]  /*1040*/  LDCU.64 UR12, c[0x0][0x388] ;  /* 0x00007100ff0c77ac */ /* 0x000e220008000a00 */
[----:B------:R-:W-:-:S05]  /*1050*/  IMAD.IADD R5, R15, 0x1, R5 ;  /* 0x000000010f057824 */ /* 0x000fca00078e0205 */
[----:B------:R-:W-:-:S04]  /*1060*/  IADD3 R0, P0, PT, R14, R5, RZ ;  /* 0x000000050e007210 */ /* 0x000fc80007f1e0ff */
[----:B------:R-:W-:Y:S02]  /*1070*/  LEA.HI.X.SX32 R5, R5, R10, 0x1, P0 ;  /* 0x0000000a05057211 */ /* 0x000fe400000f0eff */
[----:B0-----:R-:W-:-:S04]  /*1080*/  LEA R16, P0, R0, UR12, 0x3 ;  /* 0x0000000c00107c11 */ /* 0x001fc8000f8018ff */
[----:B------:R-:W-:-:S05]  /*1090*/  LEA.HI.X R17, R0, UR13, R5, 0x3, P0 ;  /* 0x0000000d00117c11 */ /* 0x000fca00080f1c05 */
[----:B------:R-:W2:Y:S01]  /*10a0*/  LDG.E.64 R6, desc[UR6][R16.64] ;  /* 0x0000000610067981 */ /* 0x000ea2000c1e1b00 */
[----:B------:R-:W-:Y:S01]  /*10b0*/  FSETP.NEU.AND P0, PT, R4, RZ, PT ;  /* 0x000000ff0400720b */ /* 0x000fe20003f0d000 */
        /* <DEDUP_REMOVED lines=8> */
[----:B------:R-:W-:Y:S01]  /*1140*/  FMUL R21, R7, R0 ;  /* 0x0000000007157220 */ /* 0x000fe20000400000 */
[----:B------:R-:W-:Y:S02]  /*1150*/  LOP3.LUT R0, R3, 0x800000, RZ, 0xfc, !PT ;  /* 0x0080000003007812 */ /* 0x000fe400078efcff */
[----:B------:R-:W-:-:S03]  /*1160*/  FMUL R24, R19, R19 ;  /* 0x0000001313187220 */ /* 0x000fc60000400000 */
[----:B------:R-:W-:Y:S01]  /*1170*/  @P0 FMUL R2, R0, R29 ;  /* 0x0000001d00020220 */ /* 0x000fe20000400000 */
[----:B------:R-:W-:Y:S01]  /*1180*/  FFMA R24, R21, R21, R24 ;  /* 0x0000001515187223 */ /* 0x000fe20000000018 */
[----:B------:R-:W-:-:S03]  /*1190*/  FSETP.NEU.AND P0, PT, R4, +INF , PT ;  /* 0x7f8000000400780b */ /* 0x000fc60003f0d000 */
[----:B------:R-:W-:Y:S01]  /*11a0*/  VIADD R0, R24, 0xf3000000 ;  /* 0xf300000018007836 */ /* 0x000fe20000000000 */
[----:B------:R0:W1:Y:S01]  /*11b0*/  MUFU.RSQ R17, R24 ;  /* 0x0000001800117308 */ /* 0x0000620000001400 */
[----:B------:R-:W-:-:S03]  /*11c0*/  FSEL R3, R2, +INF , P0 ;  /* 0x7f80000002037808 */ /* 0x000fc60000000000 */
[----:B------:R-:W-:Y:S02]  /*11d0*/  ISETP.GT.U32.AND P1, PT, R0, 0x727fffff, PT ;  /* 0x727fffff0000780c */ /* 0x000fe40003f24070 */
[----:B------:R-:W-:-:S11]  /*11e0*/  FFMA R22, R3, R3, R22 ;  /* 0x0000000303167223 */ /* 0x000fd60000000016 */
[----:B01----:R-:W-:Y:S05]  /*11f0*/  @!P1 BRA `(.L_x_27) ;  /* 0x0000000000109947 */ /* 0x003fea0003800000 */
[----:B------:R-:W-:Y:S01]  /*1200*/  IMAD.MOV.U32 R0, RZ, RZ, R24 ;  /* 0x000000ffff007224 */ /* 0x000fe200078e0018 */
[----:B------:R-:W-:-:S07]  /*1210*/  MOV R16, 0x1230 ;  /* 0x0000123000107802 */ /* 0x000fce0000000f00 */
[----:B------:R-:W-:Y:S05]  /*1220*/  CALL.REL.NOINC `($__internal_0_$__cuda_sm20_sqrt_rn_f32_slowpath) ;  /* 0x0000000400547944 */ /* 0x000fea0003c00000 */
[----:B------:R-:W-:Y:S05]  /*1230*/  BRA `(.L_x_28) ;  /* 0x0000000000107947 */ /* 0x000fea0003800000 */
.L_x_27:
[----:B------:R-:W-:Y:S01]  /*1240*/  FMUL.FTZ R29, R24, R17 ;  /* 0x00000011181d7220 */ /* 0x000fe20000410000 */
[----:B------:R-:W-:-:S03]  /*1250*/  FMUL.FTZ R2, R17, 0.5 ;  /* 0x3f00000011027820 */ /* 0x000fc60000410000 */
[----:B------:R-:W-:-:S04]  /*1260*/  FFMA R0, -R29, R29, R24 ;  /* 0x0000001d1d007223 */ /* 0x000fc80000000118 */
[----:B------:R-:W-:-:S07]  /*1270*/  FFMA R29, R0, R2, R29 ;  /* 0x00000002001d7223 */ /* 0x000fce000000001d */
.L_x_28:
[----:B------:R-:W-:Y:S05]  /*1280*/  BSYNC.RECONVERGENT B1 ;  /* 0x0000000000017941 */ /* 0x000fea0003800200 */
.L_x_26:
[----:B------:R-:W-:Y:S01]  /*1290*/  FSETP.NEU.AND P0, PT, R6, RZ, PT ;  /* 0x000000ff0600720b */ /* 0x000fe20003f0d000 */
[----:B------:R-:W-:Y:S01]  /*12a0*/  VIADD R20, R20, 0x2 ;  /* 0x0000000214147836 */ /* 0x000fe20000000000 */
[----:B------:R-:W-:-:S11]  /*12b0*/  LOP3.LUT R0, R5, 0x800000, RZ, 0xfc, !PT ;  /* 0x0080000005007812 */ /* 0x000fd600078efcff */
[----:B------:R-:W-:Y:S01]  /*12c0*/  @P0 FMUL R7, R0, R29 ;  /* 0x0000001d00070220 */ /* 0x000fe20000400000 */
[----:B------:R-:W-:-:S04]  /*12d0*/  FSETP.NEU.AND P0, PT, R6, +INF , PT ;  /* 0x7f8000000600780b */ /* 0x000fc80003f0d000 */
[----:B------:R-:W-:-:S05]  /*12e0*/  FSEL R7, R7, +INF , P0 ;  /* 0x7f80000007077808 */ /* 0x000fca0000000000 */
[----:B------:R-:W-:-:S07]  /*12f0*/  FFMA R22, R7, R7, R22 ;  /* 0x0000000707167223 */ /* 0x000fce0000000016 */
.L_x_22:
[----:B------:R-:W0:Y:S02]  /*1300*/  LDCU UR4, c[0x0][0x380] ;  /* 0x00007000ff0477ac */ /* 0x000e240008000800 */
[----:B0-----:R-:W-:-:S04]  /*1310*/  ULOP3.LUT UR4, UR4, 0x1, URZ, 0xc0, !UPT ;  /* 0x0000000104047892 */ /* 0x001fc8000f8ec0ff */
[----:B------:R-:W-:-:S09]  /*1320*/  UISETP.NE.U32.AND UP0, UPT, UR4, 0x1, UPT ;  /* 0x000000010400788c */ /* 0x000fd2000bf05070 */
[----:B------:R-:W-:Y:S05]  /*1330*/  BRA.U UP0, `(.L_x_21) ;  /* 0x0000000100987547 */ /* 0x000fea000b800000 */
        /* <DEDUP_REMOVED lines=27> */
.L_x_30:
[----:B------:R-:W-:Y:S01]  /*14f0*/  FMUL.FTZ R29, R0, R5 ;  /* 0x00000005001d7220 */ /* 0x000fe20000410000 */
[----:B------:R-:W-:-:S03]  /*1500*/  FMUL.FTZ R5, R5, 0.5 ;  /* 0x3f00000005057820 */ /* 0x000fc60000410000 */
[----:B------:R-:W-:-:S04]  /*1510*/  FFMA R0, -R29, R29, R0 ;  /* 0x0000001d1d007223 */ /* 0x000fc80000000100 */
[----:B------:R-:W-:-:S07]  /*1520*/  FFMA R29, R0, R5, R29 ;  /* 0x00000005001d7223 */ /* 0x000fce000000001d */
.L_x_31:
[----:B------:R-:W-:Y:S05]  /*1530*/  BSYNC.RECONVERGENT B1 ;  /* 0x0000000000017941 */ /* 0x000fea0003800200 */
.L_x_29:
[----:B------:R-:W-:Y:S02]  /*1540*/  FSETP.NEU.AND P0, PT, R4, RZ, PT ;  /* 0x000000ff0400720b */ /* 0x000fe40003f0d000 */
[----:B------:R-:W-:-:S11]  /*1550*/  LOP3.LUT R0, R3, 0x800000, RZ, 0xfc, !PT ;  /* 0x0080000003007812 */ /* 0x000fd600078efcff */
[----:B------:R-:W-:Y:S01]  /*1560*/  @P0 FMUL R2, R0, R29 ;  /* 0x0000001d00020220 */ /* 0x000fe20000400000 */
[----:B------:R-:W-:-:S04]  /*1570*/  FSETP.NEU.AND P0, PT, R4, +INF , PT ;  /* 0x7f8000000400780b */ /* 0x000fc80003f0d000 */
[----:B------:R-:W-:-:S05]  /*1580*/  FSEL R3, R2, +INF , P0 ;  /* 0x7f80000002037808 */ /* 0x000fca0000000000 */
[----:B------:R-:W-:-:S07]  /*1590*/  FFMA R22, R3, R3, R22 ;  /* 0x0000000303167223 */ /* 0x000fce0000000016 */
.L_x_21:
[----:B------:R-:W0:Y:S01]  /*15a0*/  MUFU.RCP R0, R11 ;  /* 0x0000000b00007308 */ /* 0x000e220000001000 */
[----:B------:R-:W-:Y:S07]  /*15b0*/  BSSY.RECONVERGENT B1, `(.L_x_32) ;  /* 0x000000a000017945 */ /* 0x000fee0003800200 */
[----:B------:R-:W1:Y:S01]  /*15c0*/  FCHK P0, R22, R11 ;  /* 0x0000000b16007302 */ /* 0x000e620000000000 */
[----:B0-----:R-:W-:-:S04]  /*15d0*/  FFMA R3, R0, -R11, 1 ;  /* 0x3f80000000037423 */ /* 0x001fc8000000080b */
[----:B------:R-:W-:-:S04]  /*15e0*/  FFMA R3, R0, R3, R0 ;  /* 0x0000000300037223 */ /* 0x000fc80000000000 */
[----:B------:R-:W-:-:S04]  /*15f0*/  FFMA R5, R3, R22, RZ ;  /* 0x0000001603057223 */ /* 0x000fc800000000ff */
[----:B------:R-:W-:-:S04]  /*1600*/  FFMA R0, R5, -R11, R22 ;  /* 0x8000000b05007223 */ /* 0x000fc80000000016 */
[----:B------:R-:W-:Y:S01]  /*1610*/  FFMA R5, R3, R0, R5 ;  /* 0x0000000003057223 */ /* 0x000fe20000000005 */
[----:B-1----:R-:W-:Y:S06]  /*1620*/  @!P0 BRA `(.L_x_33) ;  /* 0x0000000000088947 */ /* 0x002fec0003800000 */
[----:B------:R-:W-:-:S07]  /*1630*/  MOV R2, 0x1650 ;  /* 0x0000165000027802 */ /* 0x000fce0000000f00 */
[----:B------:R-:W-:Y:S05]  /*1640*/  CALL.REL.NOINC `($__internal_1_$__cuda_sm3x_div_rn_noftz_f32_slowpath) ;  /* 0x0000000000a07944 */ /* 0x000fea0003c00000 */
.L_x_33:
[----:B------:R-:W-:Y:S05]  /*1650*/  BSYNC.RECONVERGENT B1 ;  /* 0x0000000000017941 */ /* 0x000fea0003800200 */
.L_x_32:
[----:B------:R-:W0:Y:S01]  /*1660*/  LDCU UR4, c[0x0][0x3a4] ;  /* 0x00007480ff0477ac */ /* 0x000e220008000800 */
[----:B------:R-:W1:Y:S01]  /*1670*/  LDCU.64 UR12, c[0x0][0x390] ;  /* 0x00007200ff0c77ac */ /* 0x000e620008000a00 */
[----:B0-----:R-:W-:Y:S02]  /*1680*/  IMAD R3, R13, UR4, R8 ;  /* 0x000000040d037c24 */ /* 0x001fe4000f8e0208 */
[----:B------:R-:W-:-:S03]  /*1690*/  VIADD R8, R8, UR5 ;  /* 0x0000000508087c36 */ /* 0x000fc60008000000 */
[----:B------:R-:W-:-:S04]  /*16a0*/  IADD3 R0, P0, PT, R12, R3, RZ ;  /* 0x000000030c007210 */ /* 0x000fc80007f1e0ff */
[----:B------:R-:W-:Y:S02]  /*16b0*/  LEA.HI.X.SX32 R3, R3, R9, 0x1, P0 ;  /* 0x0000000903037211 */ /* 0x000fe400000f0eff */
[----:B-1----:R-:W-:-:S04]  /*16c0*/  LEA R2, P0, R0, UR12, 0x2 ;  /* 0x0000000c00027c11 */ /* 0x002fc8000f8010ff */
[----:B------:R-:W-:Y:S02]  /*16d0*/  LEA.HI.X R3, R0, UR13, R3, 0x2, P0 ;  /* 0x0000000d00037c11 */ /* 0x000fe400080f1403 */
[----:B------:R-:W-:-:S03]  /*16e0*/  ISETP.GE.AND P0, PT, R8, UR4, PT ;  /* 0x0000000408007c0c */ /* 0x000fc6000bf06270 */
[----:B------:R0:W-:Y:S10]  /*16f0*/  STG.E desc[UR6][R2.64], R5 ;  /* 0x0000000502007986 */ /* 0x0001f4000c101906 */
[----:B------:R-:W-:Y:S05]  /*1700*/  @!P0 BRA `(.L_x_34) ;  /* 0xffffffec00388947 */ /* 0x000fea000383ffff */
.L_x_6:
[----:B------:R-:W-:Y:S05]  /*1710*/  BSYNC.RECONVERGENT B0 ;  /* 0x0000000000007941 */ /* 0x000fea0003800200 */
.L_x_5:
[----:B------:R-:W1:Y:S01]  /*1720*/  LDCU UR4, c[0x0][0x364] ;  /* 0x00006c80ff0477ac */ /* 0x000e620008000800 */
[----:B------:R-:W2:Y:S01]  /*1730*/  LDCU UR9, c[0x0][0x3a0] ;  /* 0x00007400ff0977ac */ /* 0x000ea20008000800 */
[----:B-1----:R-:W-:-:S04]  /*1740*/  IADD3 R13, PT, PT, R13, UR4, RZ ;  /* 0x000000040d0d7c10 */ /* 0x002fc8000fffe0ff */
[----:B--2---:R-:W-:-:S13]  /*1750*/  ISETP.GE.AND P0, PT, R13, UR9, PT ;  /* 0x000000090d007c0c */ /* 0x004fda000bf06270 */
[----:B------:R-:W-:Y:S05]  /*1760*/  @!P0 BRA `(.L_x_0) ;  /* 0xffffffec000c8947 */ /* 0x000fea000383ffff */
[----:B------:R-:W-:Y:S05]  /*1770*/  EXIT ;  /* 0x000000000000794d */ /* 0x000fea0003800000 */
        .weak           $__internal_0_$__cuda_sm20_sqrt_rn_f32_slowpath
        .type           $__internal_0_$__cuda_sm20_sqrt_rn_f32_slowpath,@function
        .size           $__internal_0_$__cuda_sm20_sqrt_rn_f32_slowpath,($__internal_1_$__cuda_sm3x_div_rn_noftz_f32_slowpath - $__internal_0_$__cuda_sm20_sqrt_rn_f32_slowpath)
$__internal_0_$__cuda_sm20_sqrt_rn_f32_slowpath:
[----:B------:R-:W-:-:S13]  /*1780*/  LOP3.LUT P0, RZ, R0, 0x7fffffff, RZ, 0xc0, !PT ;  /* 0x7fffffff00ff7812 */ /* 0x000fda000780c0ff */
[----:B------:R-:W-:Y:S01]  /*1790*/  @!P0 IMAD.MOV.U32 R29, RZ, RZ, R0 ;  /* 0x000000ffff1d8224 */ /* 0x000fe200078e0000 */
[----:B------:R-:W-:Y:S06]  /*17a0*/  @!P0 BRA `(.L_x_35) ;  /* 0x0000000000408947 */ /* 0x000fec0003800000 */
[----:B------:R-:W-:-:S13]  /*17b0*/  FSETP.GEU.FTZ.AND P0, PT, R0, RZ, PT ;  /* 0x000000ff0000720b */ /* 0x000fda0003f1e000 */
[----:B------:R-:W-:Y:S01]  /*17c0*/  @!P0 IMAD.MOV.U32 R29, RZ, RZ, 0x7fffffff ;  /* 0x7fffffffff1d8424 */ /* 0x000fe200078e00ff */
[----:B------:R-:W-:Y:S06]  /*17d0*/  @!P0 BRA `(.L_x_35) ;  /* 0x0000000000348947 */ /* 0x000fec0003800000 */
[----:B------:R-:W-:-:S13]  /*17e0*/  FSETP.GTU.FTZ.AND P0, PT, |R0|, +INF , PT ;  /* 0x7f8000000000780b */ /* 0x000fda0003f1c200 */
[----:B------:R-:W-:Y:S01]  /*17f0*/  @P0 FADD.FTZ R29, R0, 1 ;  /* 0x3f800000001d0421 */ /* 0x000fe20000010000 */
[----:B------:R-:W-:Y:S06]  /*1800*/  @P0 BRA `(.L_x_35) ;  /* 0x0000000000280947 */ /* 0x000fec0003800000 */
[----:B------:R-:W-:-:S13]  /*1810*/  FSETP.NEU.FTZ.AND P0, PT, |R0|, +INF , PT ;  /* 0x7f8000000000780b */ /* 0x000fda0003f1d200 */
[----:B------:R-:W-:Y:S01]  /*1820*/  @P0 FFMA R28, R0, 1.84467440737095516160e+19, RZ ;  /* 0x5f800000001c0823 */ /* 0x000fe200000000ff */
[----:B------:R-:W-:-:S03]  /*1830*/  @!P0 IMAD.MOV.U32 R29, RZ, RZ, R0 ;  /* 0x000000ffff1d8224 */ /* 0x000fc600078e0000 */
[----:B------:R-:W0:Y:S02]  /*1840*/  @P0 MUFU.RSQ R27, R28 ;  /* 0x0000001c001b0308 */ /* 0x000e240000001400 */
[----:B0-----:R-:W-:Y:S01]  /*1850*/  @P0 FMUL.FTZ R17, R28, R27 ;  /* 0x0000001b1c110220 */ /* 0x001fe20000410000 */
[----:B------:R-:W-:-:S03]  /*1860*/  @P0 FMUL.FTZ R27, R27, 0.5 ;  /* 0x3f0000001b1b0820 */ /* 0x000fc60000410000 */
[----:B------:R-:W-:-:S04]  /*1870*/  @P0 FADD.FTZ R26, -R17, -RZ ;  /* 0x800000ff111a0221 */ /* 0x000fc80000010100 */
[----:B------:R-:W-:-:S04]  /*1880*/  @P0 FFMA R26, R17, R26, R28 ;  /* 0x0000001a111a0223 */ /* 0x000fc8000000001c */
[----:B------:R-:W-:-:S04]  /*1890*/  @P0 FFMA R26, R26, R27, R17 ;  /* 0x0000001b1a1a0223 */ /* 0x000fc80000000011 */
[----:B------:R-:W-:-:S07]  /*18a0*/  @P0 FMUL.FTZ R29, R26, 2.3283064365386962891e-10 ;  /* 0x2f8000001a1d0820 */ /* 0x000fce0000410000 */
.L_x_35:
[----:B------:R-:W-:-:S04]  /*18b0*/  IMAD.MOV.U32 R17, RZ, RZ, 0x0 ;  /* 0x00000000ff117424 */ /* 0x000fc800078e00ff */
[----:B------:R-:W-:Y:S05]  /*18c0*/  RET.REL.NODEC R16 `(exit_error) ;  /* 0xffffffe410cc7950 */ /* 0x000fea0003c3ffff */
        .weak           $__internal_1_$__cuda_sm3x_div_rn_noftz_f32_slowpath
        .type           $__internal_1_$__cuda_sm3x_div_rn_noftz_f32_slowpath,@function
        .size           $__internal_1_$__cuda_sm3x_div_rn_noftz_f32_slowpath,(.L_x_49 - $__internal_1_$__cuda_sm3x_div_rn_noftz_f32_slowpath)
$__internal_1_$__cuda_sm3x_div_rn_noftz_f32_slowpath:
[--C-:B------:R-:W-:Y:S01]  /*18d0*/  SHF.R.U32.HI R4, RZ, 0x17, R11.reuse ;  /* 0x00000017ff047819 */ /* 0x100fe2000001160b */
[----:B------:R-:W-:Y:S01]  /*18e0*/  BSSY.RECONVERGENT B2, `(.L_x_36) ;  /* 0x0000063000027945 */ /* 0x000fe20003800200 */
[----:B------:R-:W-:Y:S01]  /*18f0*/  SHF.R.U32.HI R0, RZ, 0x17, R22 ;  /* 0x00000017ff007819 */ /* 0x000fe20000011616 */
[----:B------:R-:W-:Y:S01]  /*1900*/  IMAD.MOV.U32 R5, RZ, RZ, R11 ;  /* 0x000000ffff057224 */ /* 0x000fe200078e000b */
[----:B------:R-:W-:Y:S02]  /*1910*/  LOP3.LUT R4, R4, 0xff, RZ, 0xc0, !PT ;  /* 0x000000ff04047812 */ /* 0x000fe400078ec0ff */
[----:B------:R-:W-:-:S03]  /*1920*/  LOP3.LUT R7, R0, 0xff, RZ, 0xc0, !PT ;  /* 0x000000ff00077812 */ /* 0x000fc600078ec0ff */
[----:B------:R-:W-:Y:S01]  /*1930*/  VIADD R6, R4, 0xffffffff ;  /* 0xffffffff04067836 */ /* 0x000fe20000000000 */
[----:B------:R-:W-:-:S04]  /*1940*/  IADD3 R0, PT, PT, R7, -0x1, RZ ;  /* 0xffffffff07007810 */ /* 0x000fc80007ffe0ff */
[----:B------:R-:W-:-:S04]  /*1950*/  ISETP.GT.U32.AND P0, PT, R6, 0xfd, PT ;  /* 0x000000fd0600780c */ /* 0x000fc80003f04070 */
[----:B------:R-:W-:-:S13]  /*1960*/  ISETP.GT.U32.OR P0, PT, R0, 0xfd, P0 ;  /* 0x000000fd0000780c */ /* 0x000fda0000704470 */
[----:B------:R-:W-:Y:S01]  /*1970*/  @!P0 IMAD.MOV.U32 R3, RZ, RZ, RZ ;  /* 0x000000ffff038224 */ /* 0x000fe200078e00ff */
[----:B------:R-:W-:Y:S06]  /*1980*/  @!P0 BRA `(.L_x_37) ;  /* 0x00000000005c8947 */ /* 0x000fec0003800000 */
[----:B------:R-:W-:Y:S02]  /*1990*/  FSETP.GTU.FTZ.AND P0, PT, |R22|, +INF , PT ;  /* 0x7f8000001600780b */ /* 0x000fe40003f1c200 */
[----:B------:R-:W-:-:S04]  /*19a0*/  FSETP.GTU.FTZ.AND P1, PT, |R11|, +INF , PT ;  /* 0x7f8000000b00780b */ /* 0x000fc80003f3c200 */
[----:B------:R-:W-:-:S13]  /*19b0*/  PLOP3.LUT P0, PT, P0, P1, PT, 0xf8, 0x8f ;  /* 0x00000000008f781c */ /* 0x000fda0000703f70 */
[----:B------:R-:W-:Y:S05]  /*19c0*/  @P0 BRA `(.L_x_38) ;  /* 0x00000004004c0947 */ /* 0x000fea0003800000 */
[----:B------:R-:W-:-:S13]  /*19d0*/  LOP3.LUT P0, RZ, R5, 0x7fffffff, R22, 0xc8, !PT ;  /* 0x7fffffff05ff7812 */ /* 0x000fda000780c816 */
[----:B------:R-:W-:Y:S05]  /*19e0*/  @!P0 BRA `(.L_x_39) ;  /* 0x00000004003c8947 */ /* 0x000fea0003800000 */
[C---:B------:R-:W-:Y:S02]  /*19f0*/  FSETP.NEU.FTZ.AND P2, PT, |R22|.reuse, +INF , PT ;  /* 0x7f8000001600780b */ /* 0x040fe40003f5d200 */
[----:B------:R-:W-:Y:S02]  /*1a00*/  FSETP.NEU.FTZ.AND P1, PT, |R11|, +INF , PT ;  /* 0x7f8000000b00780b */ /* 0x000fe40003f3d200 */
[----:B------:R-:W-:-:S11]  /*1a10*/  FSETP.NEU.FTZ.AND P0, PT, |R22|, +INF , PT ;  /* 0x7f8000001600780b */ /* 0x000fd60003f1d200 */
[----:B------:R-:W-:Y:S05]  /*1a20*/  @!P1 BRA !P2, `(.L_x_39) ;  /* 0x00000004002c9947 */ /* 0x000fea0005000000 */
[----:B------:R-:W-:-:S04]  /*1a30*/  LOP3.LUT P2, RZ, R22, 0x7fffffff, RZ, 0xc0, !PT ;  /* 0x7fffffff16ff7812 */ /* 0x000fc8000784c0ff */
[----:B------:R-:W-:-:S13]  /*1a40*/  PLOP3.LUT P1, PT, P1, P2, PT, 0x2f, 0xf2 ;  /* 0x0000000000f2781c */ /* 0x000fda0000f24577 */
[----:B------:R-:W-:Y:S05]  /*1a50*/  @P1 BRA `(.L_x_40) ;  /* 0x0000000400181947 */ /* 0x000fea0003800000 */
[----:B------:R-:W-:-:S04]  /*1a60*/  LOP3.LUT P1, RZ, R5, 0x7fffffff, RZ, 0xc0, !PT ;  /* 0x7fffffff05ff7812 */ /* 0x000fc8000782c0ff */
[----:B------:R-:W-:-:S13]  /*1a70*/  PLOP3.LUT P0, PT, P0, P1, PT, 0x2f, 0xf2 ;  /* 0x0000000000f2781c */ /* 0x000fda0000702577 */
[----:B------:R-:W-:Y:S05]  /*1a80*/  @P0 BRA `(.L_x_41) ;  /* 0x0000000400000947 */ /* 0x000fea0003800000 */
[----:B------:R-:W-:Y:S02]  /*1a90*/  ISETP.GE.AND P0, PT, R0, RZ, PT ;  /* 0x000000ff0000720c */ /* 0x000fe40003f06270 */
[----:B------:R-:W-:-:S11]  /*1aa0*/  ISETP.GE.AND P1, PT, R6, RZ, PT ;  /* 0x000000ff0600720c */ /* 0x000fd60003f26270 */
[----:B------:R-:W-:Y:S02]  /*1ab0*/  @P0 IMAD.MOV.U32 R3, RZ, RZ, RZ ;  /* 0x000000ffff030224 */ /* 0x000fe400078e00ff */
[----:B------:R-:W-:Y:S01]  /*1ac0*/  @!P0 FFMA R22, R22, 1.84467440737095516160e+19, RZ ;  /* 0x5f80000016168823 */ /* 0x000fe200000000ff */
[----:B------:R-:W-:Y:S02]  /*1ad0*/  @!P0 IMAD.MOV.U32 R3, RZ, RZ, -0x40 ;  /* 0xffffffc0ff038424 */ /* 0x000fe400078e00ff */
[----:B------:R-:W-:Y:S02]  /*1ae0*/  @!P1 FFMA R5, R11, 1.84467440737095516160e+19, RZ ;  /* 0x5f8000000b059823 */ /* 0x000fe400000000ff */
[----:B------:R-:W-:-:S07]  /*1af0*/  @!P1 VIADD R3, R3, 0x40 ;  /* 0x0000004003039836 */ /* 0x000fce0000000000 */
.L_x_37:
[----:B------:R-:W-:Y:S01]  /*1b00*/  LEA R0, R4, 0xc0800000, 0x17 ;  /* 0xc080000004007811 */ /* 0x000fe200078eb8ff */
[----:B------:R-:W-:Y:S01]  /*1b10*/  VIADD R7, R7, 0xffffff81 ;  /* 0xffffff8107077836 */ /* 0x000fe20000000000 */
[----:B------:R-:W-:Y:S02]  /*1b20*/  BSSY.RECONVERGENT B3, `(.L_x_42) ;  /* 0x0000035000037945 */ /* 0x000fe40003800200 */
[----:B------:R-:W-:Y:S01]  /*1b30*/  IADD3 R6, PT, PT, -R0, R5, RZ ;  /* 0x0000000500067210 */ /* 0x000fe20007ffe1ff */
[----:B------:R-:W-:-:S03]  /*1b40*/  IMAD R0, R7, -0x800000, R22 ;  /* 0xff80000007007824 */ /* 0x000fc600078e0216 */
[----:B------:R0:W1:Y:S01]  /*1b50*/  MUFU.RCP R5, R6 ;  /* 0x0000000600057308 */ /* 0x0000620000001000 */
[----:B------:R-:W-:Y:S01]  /*1b60*/  FADD.FTZ R17, -R6, -RZ ;  /* 0x800000ff06117221 */ /* 0x000fe20000010100 */
[----:B0-----:R-:W-:-:S05]  /*1b70*/  IADD3 R6, PT, PT, R7, 0x7f, -R4 ;  /* 0x0000007f07067810 */ /* 0x001fca0007ffe804 */
[----:B------:R-:W-:Y:S02]  /*1b80*/  IMAD.IADD R3, R6, 0x1, R3 ;  /* 0x0000000106037824 */ /* 0x000fe400078e0203 */
[----:B-1----:R-:W-:-:S04]  /*1b90*/  FFMA R16, R5, R17, 1 ;  /* 0x3f80000005107423 */ /* 0x002fc80000000011 */
[----:B------:R-:W-:-:S04]  /*1ba0*/  FFMA R5, R5, R16, R5 ;  /* 0x0000001005057223 */ /* 0x000fc80000000005 */
[----:B------:R-:W-:-:S04]  /*1bb0*/  FFMA R16, R0, R5, RZ ;  /* 0x0000000500107223 */ /* 0x000fc800000000ff */
[----:B------:R-:W-:-:S04]  /*1bc0*/  FFMA R19, R17, R16, R0 ;  /* 0x0000001011137223 */ /* 0x000fc80000000000 */
[----:B------:R-:W-:-:S04]  /*1bd0*/  FFMA R16, R5, R19, R16 ;  /* 0x0000001305107223 */ /* 0x000fc80000000010 */
[----:B------:R-:W-:-:S04]  /*1be0*/  FFMA R17, R17, R16, R0 ;  /* 0x0000001011117223 */ /* 0x000fc80000000000 */
[----:B------:R-:W-:-:S05]  /*1bf0*/  FFMA R0, R5, R17, R16 ;  /* 0x0000001105007223 */ /* 0x000fca0000000010 */
[----:B------:R-:W-:-:S04]  /*1c00*/  SHF.R.U32.HI R4, RZ, 0x17, R0 ;  /* 0x00000017ff047819 */ /* 0x000fc80000011600 */
[----:B------:R-:W-:-:S05]  /*1c10*/  LOP3.LUT R4, R4, 0xff, RZ, 0xc0, !PT ;  /* 0x000000ff04047812 */ /* 0x000fca00078ec0ff */
[----:B------:R-:W-:-:S04]  /*1c20*/  IMAD.IADD R7, R4, 0x1, R3 ;  /* 0x0000000104077824 */ /* 0x000fc800078e0203 */
[----:B------:R-:W-:-:S05]  /*1c30*/  VIADD R4, R7, 0xffffffff ;  /* 0xffffffff07047836 */ /* 0x000fca0000000000 */
[----:B------:R-:W-:-:S13]  /*1c40*/  ISETP.GE.U32.AND P0, PT, R4, 0xfe, PT ;  /* 0x000000fe0400780c */ /* 0x000fda0003f06070 */
[----:B------:R-:W-:Y:S05]  /*1c50*/  @!P0 BRA `(.L_x_43) ;  /* 0x0000000000808947 */ /* 0x000fea0003800000 */
[----:B------:R-:W-:-:S13]  /*1c60*/  ISETP.GT.AND P0, PT, R7, 0xfe, PT ;  /* 0x000000fe0700780c */ /* 0x000fda0003f04270 */
[----:B------:R-:W-:Y:S05]  /*1c70*/  @P0 BRA `(.L_x_44) ;  /* 0x00000000006c0947 */ /* 0x000fea0003800000 */
[----:B------:R-:W-:-:S13]  /*1c80*/  ISETP.GE.AND P0, PT, R7, 0x1, PT ;  /* 0x000000010700780c */ /* 0x000fda0003f06270 */
[----:B------:R-:W-:Y:S05]  /*1c90*/  @P0 BRA `(.L_x_45) ;  /* 0x0000000000740947 */ /* 0x000fea0003800000 */
[----:B------:R-:W-:Y:S02]  /*1ca0*/  ISETP.GE.AND P0, PT, R7, -0x18, PT ;  /* 0xffffffe80700780c */ /* 0x000fe40003f06270 */
[----:B------:R-:W-:-:S11]  /*1cb0*/  LOP3.LUT R0, R0, 0x80000000, RZ, 0xc0, !PT ;  /* 0x8000000000007812 */ /* 0x000fd600078ec0ff */
[----:B------:R-:W-:Y:S05]  /*1cc0*/  @!P0 BRA `(.L_x_45) ;  /* 0x0000000000688947 */ /* 0x000fea0003800000 */
[CCC-:B------:R-:W-:Y:S01]  /*1cd0*/  FFMA.RZ R3, R5.reuse, R17.reuse, R16.reuse ;  /* 0x0000001105037223 */ /* 0x1c0fe2000000c010 */
[-CC-:B------:R-:W-:Y:S01]  /*1ce0*/  FFMA.RM R4, R5, R17.reuse, R16.reuse ;  /* 0x0000001105047223 */ /* 0x180fe20000004010 */
[C---:B------:R-:W-:Y:S02]  /*1cf0*/  ISETP.NE.AND P2, PT, R7.reuse, RZ, PT ;  /* 0x000000ff0700720c */ /* 0x040fe40003f45270 */
[----:B------:R-:W-:Y:S02]  /*1d00*/  ISETP.NE.AND P1, PT, R7, RZ, PT ;  /* 0x000000ff0700720c */ /* 0x000fe40003f25270 */
[----:B------:R-:W-:Y:S01]  /*1d10*/  LOP3.LUT R6, R3, 0x7fffff, RZ, 0xc0, !PT ;  /* 0x007fffff03067812 */ /* 0x000fe200078ec0ff */
[----:B------:R-:W-:Y:S01]  /*1d20*/  FFMA.RP R3, R5, R17, R16 ;  /* 0x0000001105037223 */ /* 0x000fe20000008010 */
[C---:B------:R-:W-:Y:S01]  /*1d30*/  VIADD R5, R7.reuse, 0x20 ;  /* 0x0000002007057836 */ /* 0x040fe20000000000 */
[----:B------:R-:W-:Y:S02]  /*1d40*/  IADD3 R7, PT, PT, -R7, RZ, RZ ;  /* 0x000000ff07077210 */ /* 0x000fe40007ffe1ff */
[----:B------:R-:W-:-:S02]  /*1d50*/  LOP3.LUT R6, R6, 0x800000, RZ, 0xfc, !PT ;  /* 0x0080000006067812 */ /* 0x000fc400078efcff */
[----:B------:R-:W-:Y:S02]  /*1d60*/  FSETP.NEU.FTZ.AND P0, PT, R3, R4, PT ;  /* 0x000000040300720b */ /* 0x000fe40003f1d000 */
[----:B------:R-:W-:Y:S02]  /*1d70*/  SHF.L.U32 R5, R6, R5, RZ ;  /* 0x0000000506057219 */ /* 0x000fe400000006ff */
[----:B------:R-:W-:Y:S02]  /*1d80*/  SEL R3, R7, RZ, P2 ;  /* 0x000000ff07037207 */ /* 0x000fe40001000000 */
[----:B------:R-:W-:Y:S02]  /*1d90*/  ISETP.NE.AND P1, PT, R5, RZ, P1 ;  /* 0x000000ff0500720c */ /* 0x000fe40000f25270 */
[----:B------:R-:W-:Y:S02]  /*1da0*/  SHF.R.U32.HI R3, RZ, R3, R6 ;  /* 0x00000003ff037219 */ /* 0x000fe40000011606 */
[----:B------:R-:W-:-:S02]  /*1db0*/  PLOP3.LUT P0, PT, P0, P1, PT, 0xf8, 0x8f ;  /* 0x00000000008f781c */ /* 0x000fc40000703f70 */
[----:B------:R-:W-:Y:S02]  /*1dc0*/  SHF.R.U32.HI R5, RZ, 0x1, R3 ;  /* 0x00000001ff057819 */ /* 0x000fe40000011603 */
[----:B------:R-:W-:-:S04]  /*1dd0*/  SEL R4, RZ, 0x1, !P0 ;  /* 0x00000001ff047807 */ /* 0x000fc80004000000 */
[----:B------:R-:W-:-:S04]  /*1de0*/  LOP3.LUT R4, R4, 0x1, R5, 0xf8, !PT ;  /* 0x0000000104047812 */ /* 0x000fc800078ef805 */
[----:B------:R-:W-:-:S05]  /*1df0*/  LOP3.LUT R4, R4, R3, RZ, 0xc0, !PT ;  /* 0x0000000304047212 */ /* 0x000fca00078ec0ff */
[----:B------:R-:W-:-:S05]  /*1e00*/  IMAD.IADD R5, R5, 0x1, R4 ;  /* 0x0000000105057824 */ /* 0x000fca00078e0204 */
[----:B------:R-:W-:Y:S01]  /*1e10*/  LOP3.LUT R0, R5, R0, RZ, 0xfc, !PT ;  /* 0x0000000005007212 */ /* 0x000fe200078efcff */
[----:B------:R-:W-:Y:S06]  /*1e20*/  BRA `(.L_x_45) ;  /* 0x0000000000107947 */ /* 0x000fec0003800000 */
.L_x_44:
[----:B------:R-:W-:-:S04]  /*1e30*/  LOP3.LUT R0, R0, 0x80000000, RZ, 0xc0, !PT ;  /* 0x8000000000007812 */ /* 0x000fc800078ec0ff */
[----:B------:R-:W-:Y:S01]  /*1e40*/  LOP3.LUT R0, R0, 0x7f800000, RZ, 0xfc, !PT ;  /* 0x7f80000000007812 */ /* 0x000fe200078efcff */
[----:B------:R-:W-:Y:S06]  /*1e50*/  BRA `(.L_x_45) ;  /* 0x0000000000047947 */ /* 0x000fec0003800000 */
.L_x_43:
[----:B------:R-:W-:-:S07]  /*1e60*/  IMAD R0, R3, 0x800000, R0 ;  /* 0x0080000003007824 */ /* 0x000fce00078e0200 */
.L_x_45:
[----:B------:R-:W-:Y:S05]  /*1e70*/  BSYNC.RECONVERGENT B3 ;  /* 0x0000000000037941 */ /* 0x000fea0003800200 */
.L_x_42:
[----:B------:R-:W-:Y:S05]  /*1e80*/  BRA `(.L_x_46) ;  /* 0x0000000000207947 */ /* 0x000fea0003800000 */
.L_x_41:
[----:B------:R-:W-:-:S04]  /*1e90*/  LOP3.LUT R0, R5, 0x80000000, R22, 0x48, !PT ;  /* 0x8000000005007812 */ /* 0x000fc800078e4816 */
[----:B------:R-:W-:Y:S01]  /*1ea0*/  LOP3.LUT R0, R0, 0x7f800000, RZ, 0xfc, !PT ;  /* 0x7f80000000007812 */ /* 0x000fe200078efcff */
[----:B------:R-:W-:Y:S06]  /*1eb0*/  BRA `(.L_x_46) ;  /* 0x0000000000147947 */ /* 0x000fec0003800000 */
.L_x_40:
[----:B------:R-:W-:Y:S01]  /*1ec0*/  LOP3.LUT R0, R5, 0x80000000, R22, 0x48, !PT ;  /* 0x8000000005007812 */ /* 0x000fe200078e4816 */
[----:B------:R-:W-:Y:S06]  /*1ed0*/  BRA `(.L_x_46) ;  /* 0x00000000000c7947 */ /* 0x000fec0003800000 */
.L_x_39:
[----:B------:R-:W0:Y:S01]  /*1ee0*/  MUFU.RSQ R0, -QNAN ;  /* 0xffc0000000007908 */ /* 0x000e220000001400 */
[----:B------:R-:W-:Y:S05]  /*1ef0*/  BRA `(.L_x_46) ;  /* 0x0000000000047947 */ /* 0x000fea0003800000 */
.L_x_38:
[----:B------:R-:W-:-:S07]  /*1f00*/  FADD.FTZ R0, R22, R11 ;  /* 0x0000000b16007221 */ /* 0x000fce0000010000 */
.L_x_46:
[----:B------:R-:W-:Y:S05]  /*1f10*/  BSYNC.RECONVERGENT B2 ;  /* 0x0000000000027941 */ /* 0x000fea0003800200 */
.L_x_36:
[----:B------:R-:W-:Y:S02]  /*1f20*/  IMAD.MOV.U32 R3, RZ, RZ, 0x0 ;  /* 0x00000000ff037424 */ /* 0x000fe400078e00ff */
[----:B0-----:R-:W-:Y:S02]  /*1f30*/  IMAD.MOV.U32 R5, RZ, RZ, R0 ;  /* 0x000000ffff057224 */ /* 0x001fe400078e0000 */
[----:B------:R-:W-:Y:S05]  /*1f40*/  RET.REL.NODEC R2 `(exit_error) ;  /* 0xffffffe0022c7950 */ /* 0x000fea0003c3ffff */
.L_x_47:
[----:B------:R-:W-:-:S00]  /*1f50*/  BRA `(.L_x_47) ;  /* 0xfffffffc00fc7947 */ /* 0x000fc0000383ffff */
[----:B------:R-:W-:-:S00]  /*1f60*/  NOP ;  /* 0x0000000000007918 */ /* 0x000fc00000000000 */
        /* <DEDUP_REMOVED lines=9> */
.L_x_49:


//--------------------- .nv.shared.reserved.0     --------------------------
	.section	.nv.shared.reserved.0,"aw",@nobits
	.weak		__nv_reservedSMEM_offset_0_alias
	.size		__nv_reservedSMEM_offset_0_alias, 0, 64
	.other		__nv_reservedSMEM_offset_0_alias,@"STO_CUDA_RESERVED_SHARED STV_DEFAULT"
__nv_reservedSMEM_offset_0_alias:
	.zero		0
	.zero		64


//--------------------- .nv.global                --------------------------
	.section	.nv.global,"aw",@nobits
.nv.global:
	.type		_ZN34_INTERNAL_4875aa5a_4_k_cu_2e9b78694cuda3std3__48in_placeE,@object
	.size		_ZN34_INTERNAL_4875aa5a_4_k_cu_2e9b78694cuda3std3__48in_placeE,(_ZN34_INTERNAL_4875aa5a_4_k_cu_2e9b78694cuda3std6ranges3__45__cpo8distanceE - _ZN34_INTERNAL_4875aa5a_4_k_cu_2e9b78694cuda3std3__48in_placeE)
_ZN34_INTERNAL_4875aa5a_4_k_cu_2e9b78694cuda3std3__48in_placeE:
	.zero		1
	.type		_ZN34_INTERNAL_4875aa5a_4_k_cu_2e9b78694cuda3std6ranges3__45__cpo8distanceE,@object
	.size		_ZN34_INTERNAL_4875aa5a_4_k_cu_2e9b78694cuda3std6ranges3__45__cpo8distanceE,(_ZN34_INTERNAL_4875aa5a_4_k_cu_2e9b78694cuda3std3__45__cpo6cbeginE - _ZN34_INTERNAL_4875aa5a_4_k_cu_2e9b78694cuda3std6ranges3__45__cpo8distanceE)
_ZN34_INTERNAL_4875aa5a_4_k_cu_2e9b78694cuda3std6ranges3__45__cpo8distanceE:
	.zero		1
	.type		_ZN34_INTERNAL_4875aa5a_4_k_cu_2e9b78694cuda3std3__45__cpo6cbeginE,@object
	.size		_ZN34_INTERNAL_4875aa5a_4_k_cu_2e9b78694cuda3std3__45__cpo6cbeginE,(_ZN34_INTERNAL_4875aa5a_4_k_cu_2e9b78694cuda3std6ranges3__45__cpo7advanceE - _ZN34_INTERNAL_4875aa5a_4_k_cu_2e9b78694cuda3std3__45__cpo6cbeginE)
_ZN34_INTERNAL_4875aa5a_4_k_cu_2e9b78694cuda3std3__45__cpo6cbeginE:
	.zero		1
	.type		_ZN34_INTERNAL_4875aa5a_4_k_cu_2e9b78694cuda3std6ranges3__45__cpo7advanceE,@object
	.size		_ZN34_INTERNAL_4875aa5a_4_k_cu_2e9b78694cuda3std6ranges3__45__cpo7advanceE,(_ZN34_INTERNAL_4875aa5a_4_k_cu_2e9b78694cuda3std3__45__cpo7crbeginE - _ZN34_INTERNAL_4875aa5a_4_k_cu_2e9b78694cuda3std6ranges3__45__cpo7advanceE)
_ZN34_INTERNAL_4875aa5a_4_k_cu_2e9b78694cuda3std6ranges3__45__cpo7advanceE:
	.zero		1
	.type		_ZN34_INTERNAL_4875aa5a_4_k_cu_2e9b78694cuda3std3__45__cpo7crbeginE,@object
	.size		_ZN34_INTERNAL_4875aa5a_4_k_cu_2e9b78694cuda3std3__45__cpo7crbeginE,(_ZN34_INTERNAL_4875aa5a_4_k_cu_2e9b78694cuda3std6ranges3__45__cpo4dataE - _ZN34_INTERNAL_4875aa5a_4_k_cu_2e9b78694cuda3std3__45__cpo7crbeginE)
_ZN34_INTERNAL_4875aa5a_4_k_cu_2e9b78694cuda3std3__45__cpo7crbeginE:
	.zero		1
	.type		_ZN34_INTERNAL_4875aa5a_4_k_cu_2e9b78694cuda3std6ranges3__45__cpo4dataE,@object
	.size		_ZN34_INTERNAL_4875aa5a_4_k_cu_2e9b78694cuda3std6ranges3__45__cpo4dataE,(_ZN34_INTERNAL_4875aa5a_4_k_cu_2e9b78694cuda3std6ranges3__45__cpo5beginE - _ZN34_INTERNAL_4875aa5a_4_k_cu_2e9b78694cuda3std6ranges3__45__cpo4dataE)
_ZN34_INTERNAL_4875aa5a_4_k_cu_2e9b78694cuda3std6ranges3__45__cpo4dataE:
	.zero		1
	.type		_ZN34_INTERNAL_4875aa5a_4_k_cu_2e9b78694cuda3std6ranges3__45__cpo5beginE,@object
	.size		_ZN34_INTERNAL_4875aa5a_4_k_cu_2e9b78694cuda3std6ranges3__45__cpo5beginE,(_ZN34_INTERNAL_4875aa5a_4_k_cu_2e9b78694cuda3std3__436_GLOBAL__N__4875aa5a_4_k_cu_2e9b78696ignoreE - _ZN34_INTERNAL_4875aa5a_4_k_cu_2e9b78694cuda3std6ranges3__45__cpo5beginE)
_ZN34_INTERNAL_4875aa5a_4_k_cu_2e9b78694cuda3std6ranges3__45__cpo5beginE:
	.zero		1
	.type		_ZN34_INTERNAL_4875aa5a_4_k_cu_2e9b78694cuda3std3__436_GLOBAL__N__4875aa5a_4_k_cu_2e9b78696ignoreE,@object
	.size		_ZN34_INTERNAL_4875aa5a_4_k_cu_2e9b78694cuda3std3__436_GLOBAL__N__4875aa5a_4_k_cu_2e9b78696ignoreE,(_ZN34_INTERNAL_4875aa5a_4_k_cu_2e9b78694cuda3std6ranges3__45__cpo4sizeE - _ZN34_INTERNAL_4875aa5a_4_k_cu_2e9b78694cuda3std3__436_GLOBAL__N__4875aa5a_4_k_cu_2e9b78696ignoreE)
_ZN34_INTERNAL_4875aa5a_4_k_cu_2e9b78694cuda3std3__436_GLOBAL__N__4875aa5a_4_k_cu_2e9b78696ignoreE:
	.zero		1
	.type		_ZN34_INTERNAL_4875aa5a_4_k_cu_2e9b78694cuda3std6ranges3__45__cpo4sizeE,@object
	.size		_ZN34_INTERNAL_4875aa5a_4_k_cu_2e9b78694cuda3std6ranges3__45__cpo4sizeE,(_ZN34_INTERNAL_4875aa5a_4_k_cu_2e9b78694cuda3std3__45__cpo5beginE - _ZN34_INTERNAL_4875aa5a_4_k_cu_2e9b78694cuda3std6ranges3__45__cpo4sizeE)
_ZN34_INTERNAL_4875aa5a_4_k_cu_2e9b78694cuda3std6ranges3__45__cpo4sizeE:
	.zero		1
	.type		_ZN34_INTERNAL_4875aa5a_4_k_cu_2e9b78694cuda3std3__45__cpo5beginE,@object
	.size		_ZN34_INTERNAL_4875aa5a_4_k_cu_2e9b78694cuda3std3__45__cpo5beginE,(_ZN34_INTERNAL_4875aa5a_4_k_cu_2e9b78694cuda3std6ranges3__45__cpo6cbeginE - _ZN34_INTERNAL_4875aa5a_4_k_cu_2e9b78694cuda3std3__45__cpo5beginE)
_ZN34_INTERNAL_4875aa5a_4_k_cu_2e9b78694cuda3std3__45__cpo5beginE:
	.zero		1
	.type		_ZN34_INTERNAL_4875aa5a_4_k_cu_2e9b78694cuda3std6ranges3__45__cpo6cbeginE,@object
	.size		_ZN34_INTERNAL_4875aa5a_4_k_cu_2e9b78694cuda3std6ranges3__45__cpo6cbeginE,(_ZN34_INTERNAL_4875aa5a_4_k_cu_2e9b78694cuda3std3__45__cpo6rbeginE - _ZN34_INTERNAL_4875aa5a_4_k_cu_2e9b78694cuda3std6ranges3__45__cpo6cbeginE)
_ZN34_INTERNAL_4875aa5a_4_k_cu_2e9b78694cuda3std6ranges3__45__cpo6cbeginE:
	.zero		1
	.type		_ZN34_INTERNAL_4875aa5a_4_k_cu_2e9b78694cuda3std3__45__cpo6rbeginE,@object
	.size		_ZN34_INTERNAL_4875aa5a_4_k_cu_2e9b78694cuda3std3__45__cpo6rbeginE,(_ZN34_INTERNAL_4875aa5a_4_k_cu_2e9b78694cuda3std6ranges3__45__cpo4nextE - _ZN34_INTERNAL_4875aa5a_4_k_cu_2e9b78694cuda3std3__45__cpo6rbeginE)
_ZN34_INTERNAL_4875aa5a_4_k_cu_2e9b78694cuda3std3__45__cpo6rbeginE:
	.zero		1
	.type		_ZN34_INTERNAL_4875aa5a_4_k_cu_2e9b78694cuda3std6ranges3__45__cpo4nextE,@object
	.size		_ZN34_INTERNAL_4875aa5a_4_k_cu_2e9b78694cuda3std6ranges3__45__cpo4nextE,(_ZN34_INTERNAL_4875aa5a_4_k_cu_2e9b78694cuda3std6ranges3__45__cpo4swapE - _ZN34_INTERNAL_4875aa5a_4_k_cu_2e9b78694cuda3std6ranges3__45__cpo4nextE)
_ZN34_INTERNAL_4875aa5a_4_k_cu_2e9b78694cuda3std6ranges3__45__cpo4nextE:
	.zero		1
	.type		_ZN34_INTERNAL_4875aa5a_4_k_cu_2e9b78694cuda3std6ranges3__45__cpo4swapE,@object
	.size		_ZN34_INTERNAL_4875aa5a_4_k_cu_2e9b78694cuda3std6ranges3__45__cpo4swapE,(_ZN34_INTERNAL_4875aa5a_4_k_cu_2e9b78694cuda3std3__420unreachable_sentinelE - _ZN34_INTERNAL_4875aa5a_4_k_cu_2e9b78694cuda3std6ranges3__45__cpo4swapE)
_ZN34_INTERNAL_4875aa5a_4_k_cu_2e9b78694cuda3std6ranges3__45__cpo4swapE:
	.zero		1
	.type		_ZN34_INTERNAL_4875aa5a_4_k_cu_2e9b78694cuda3std3__420unreachable_sentinelE,@object
	.size		_ZN34_INTERNAL_4875aa5a_4_k_cu_2e9b78694cuda3std3__420unreachable_sentinelE,(_ZN34_INTERNAL_4875aa5a_4_k_cu_2e9b78696thrust24THRUST_300001_SM_1000_NS6system6detail10sequential3seqE - _ZN34_INTERNAL_4875aa5a_4_k_cu_2e9b78694cuda3std3__420unreachable_sentinelE)
_ZN34_INTERNAL_4875aa5a_4_k_cu_2e9b78694cuda3std3__420unreachable_sentinelE:
	.zero		1
	.type		_ZN34_INTERNAL_4875aa5a_4_k_cu_2e9b78696thrust24THRUST_300001_SM_1000_NS6system6detail10sequential3seqE,@object
	.size		_ZN34_INTERNAL_4875aa5a_4_k_cu_2e9b78696thrust24THRUST_300001_SM_1000_NS6system6detail10sequential3seqE,(_ZN34_INTERNAL_4875aa5a_4_k_cu_2e9b78694cuda3std3__45__cpo4cendE - _ZN34_INTERNAL_4875aa5a_4_k_cu_2e9b78696thrust24THRUST_300001_SM_1000_NS6system6detail10sequential3seqE)
_ZN34_INTERNAL_4875aa5a_4_k_cu_2e9b78696thrust24THRUST_300001_SM_1000_NS6system6detail10sequential3seqE:
	.zero		1
	.type		_ZN34_INTERNAL_4875aa5a_4_k_cu_2e9b78694cuda3std3__45__cpo4cendE,@object
	.size		_ZN34_INTERNAL_4875aa5a_4_k_cu_2e9b78694cuda3std3__45__cpo4cendE,(_ZN34_INTERNAL_4875aa5a_4_k_cu_2e9b78694cuda3std6ranges3__45__cpo9iter_swapE - _ZN34_INTERNAL_4875aa5a_4_k_cu_2e9b78694cuda3std3__45__cpo4cendE)
_ZN34_INTERNAL_4875aa5a_4_k_cu_2e9b78694cuda3std3__45__cpo4cendE:
	.zero		1
	.type		_ZN34_INTERNAL_4875aa5a_4_k_cu_2e9b78694cuda3std6ranges3__45__cpo9iter_swapE,@object
	.size		_ZN34_INTERNAL_4875aa5a_4_k_cu_2e9b78694cuda3std6ranges3__45__cpo9iter_swapE,(_ZN34_INTERNAL_4875aa5a_4_k_cu_2e9b78694cuda3std3__45__cpo5crendE - _ZN34_INTERNAL_4875aa5a_4_k_cu_2e9b78694cuda3std6ranges3__45__cpo9iter_swapE)
_ZN34_INTERNAL_4875aa5a_4_k_cu_2e9b78694cuda3std6ranges3__45__cpo9iter_swapE:
	.zero		1
	.type		_ZN34_INTERNAL_4875aa5a_4_k_cu_2e9b78694cuda3std3__45__cpo5crendE,@object
	.size		_ZN34_INTERNAL_4875aa5a_4_k_cu_2e9b78694cuda3std3__45__cpo5crendE,(_ZN34_INTERNAL_4875aa5a_4_k_cu_2e9b78694cuda3std6ranges3__45__cpo5cdataE - _ZN34_INTERNAL_4875aa5a_4_k_cu_2e9b78694cuda3std3__45__cpo5crendE)
_ZN34_INTERNAL_4875aa5a_4_k_cu_2e9b78694cuda3std3__45__cpo5crendE:
	.zero		1
	.type		_ZN34_INTERNAL_4875aa5a_4_k_cu_2e9b78694cuda3std6ranges3__45__cpo5cdataE,@object
	.size		_ZN34_INTERNAL_4875aa5a_4_k_cu_2e9b78694cuda3std6ranges3__45__cpo5cdataE,(_ZN34_INTERNAL_4875aa5a_4_k_cu_2e9b78694cuda3std6ranges3__45__cpo3endE - _ZN34_INTERNAL_4875aa5a_4_k_cu_2e9b78694cuda3std6ranges3__45__cpo5cdataE)
_ZN34_INTERNAL_4875aa5a_4_k_cu_2e9b78694cuda3std6ranges3__45__cpo5cdataE:
	.zero		1
	.type		_ZN34_INTERNAL_4875aa5a_4_k_cu_2e9b78694cuda3std6ranges3__45__cpo3endE,@object
	.size		_ZN34_INTERNAL_4875aa5a_4_k_cu_2e9b78694cuda3std6ranges3__45__cpo3endE,(_ZN34_INTERNAL_4875aa5a_4_k_cu_2e9b78694cuda3std3__419piecewise_constructE - _ZN34_INTERNAL_4875aa5a_4_k_cu_2e9b78694cuda3std6ranges3__45__cpo3endE)
_ZN34_INTERNAL_4875aa5a_4_k_cu_2e9b78694cuda3std6ranges3__45__cpo3endE:
	.zero		1
	.type		_ZN34_INTERNAL_4875aa5a_4_k_cu_2e9b78694cuda3std3__419piecewise_constructE,@object
	.size		_ZN34_INTERNAL_4875aa5a_4_k_cu_2e9b78694cuda3std3__419piecewise_constructE,(_ZN34_INTERNAL_4875aa5a_4_k_cu_2e9b78694cuda3std6ranges3__45__cpo5ssizeE - _ZN34_INTERNAL_4875aa5a_4_k_cu_2e9b78694cuda3std3__419piecewise_constructE)
_ZN34_INTERNAL_4875aa5a_4_k_cu_2e9b78694cuda3std3__419piecewise_constructE:
	.zero		1
	.type		_ZN34_INTERNAL_4875aa5a_4_k_cu_2e9b78694cuda3std6ranges3__45__cpo5ssizeE,@object
	.size		_ZN34_INTERNAL_4875aa5a_4_k_cu_2e9b78694cuda3std6ranges3__45__cpo5ssizeE,(_ZN34_INTERNAL_4875aa5a_4_k_cu_2e9b78694cuda3std3__45__cpo3endE - _ZN34_INTERNAL_4875aa5a_4_k_cu_2e9b78694cuda3std6ranges3__45__cpo5ssizeE)
_ZN34_INTERNAL_4875aa5a_4_k_cu_2e9b78694cuda3std6ranges3__45__cpo5ssizeE:
	.zero		1
	.type		_ZN34_INTERNAL_4875aa5a_4_k_cu_2e9b78694cuda3std3__45__cpo3endE,@object
	.size		_ZN34_INTERNAL_4875aa5a_4_k_cu_2e9b78694cuda3std3__45__cpo3endE,(_ZN34_INTERNAL_4875aa5a_4_k_cu_2e9b78694cuda3std6ranges3__45__cpo4cendE - _ZN34_INTERNAL_4875aa5a_4_k_cu_2e9b78694cuda3std3__45__cpo3endE)
_ZN34_INTERNAL_4875aa5a_4_k_cu_2e9b78694cuda3std3__45__cpo3endE:
	.zero		1
	.type		_ZN34_INTERNAL_4875aa5a_4_k_cu_2e9b78694cuda3std6ranges3__45__cpo4cendE,@object
	.size		_ZN34_INTERNAL_4875aa5a_4_k_cu_2e9b78694cuda3std6ranges3__45__cpo4cendE,(_ZN34_INTERNAL_4875aa5a_4_k_cu_2e9b78694cuda3std3__45__cpo4rendE - _ZN34_INTERNAL_4875aa5a_4_k_cu_2e9b78694cuda3std6ranges3__45__cpo4cendE)
_ZN34_INTERNAL_4875aa5a_4_k_cu_2e9b78694cuda3std6ranges3__45__cpo4cendE:
	.zero		1
	.type		_ZN34_INTERNAL_4875aa5a_4_k_cu_2e9b78694cuda3std3__45__cpo4rendE,@object
	.size		_ZN34_INTERNAL_4875aa5a_4_k_cu_2e9b78694cuda3std3__45__cpo4rendE,(_ZN34_INTERNAL_4875aa5a_4_k_cu_2e9b78694cuda3std6ranges3__45__cpo4prevE - _ZN34_INTERNAL_4875aa5a_4_k_cu_2e9b78694cuda3std3__45__cpo4rendE)
_ZN34_INTERNAL_4875aa5a_4_k_cu_2e9b78694cuda3std3__45__cpo4rendE:
	.zero		1
	.type		_ZN34_INTERNAL_4875aa5a_4_k_cu_2e9b78694cuda3std6ranges3__45__cpo4prevE,@object
	.size		_ZN34_INTERNAL_4875aa5a_4_k_cu_2e9b78694cuda3std6ranges3__45__cpo4prevE,(_ZN34_INTERNAL_4875aa5a_4_k_cu_2e9b78694cuda3std6ranges3__45__cpo9iter_moveE - _ZN34_INTERNAL_4875aa5a_4_k_cu_2e9b78694cuda3std6ranges3__45__cpo4prevE)
_ZN34_INTERNAL_4875aa5a_4_k_cu_2e9b78694cuda3std6ranges3__45__cpo4prevE:
	.zero		1
	.type		_ZN34_INTERNAL_4875aa5a_4_k_cu_2e9b78694cuda3std6ranges3__45__cpo9iter_moveE,@object
	.size		_ZN34_INTERNAL_4875aa5a_4_k_cu_2e9b78694cuda3std6ranges3__45__cpo9iter_moveE,(.L_13 - _ZN34_INTERNAL_4875aa5a_4_k_cu_2e9b78694cuda3std6ranges3__45__cpo9iter_moveE)
_ZN34_INTERNAL_4875aa5a_4_k_cu_2e9b78694cuda3std6ranges3__45__cpo9iter_moveE:
	.zero		1
.L_13:


//--------------------- .nv.constant0.exit_error  --------------------------
	.section	.nv.constant0.exit_error,"a",@progbits
	.sectionflags	@""
	.align	4
.nv.constant0.exit_error:
	.zero		936


//--------------------- SYMBOLS --------------------------

	.type		.nv.reservedSmem.offset0,@object
	.size		.nv.reservedSmem.offset0,0x4
